def attn_fwd(
    Q,
    K,
    V,
    Out,
    Lse,
    sm_scale,
    stride_qz,
    stride_qh,
    stride_qm,
    stride_qk,
    stride_kz,
    stride_kh,
    stride_kn,
    stride_kk,
    stride_vz,
    stride_vh,
    stride_vn,
    stride_vk,
    stride_oz,
    stride_oh,
    stride_om,
    stride_ok,
    seqlen_q,
    seqlen_k,
    BLOCK_M: tl.constexpr,
    BLOCK_N: tl.constexpr,
    HEAD_DIM: tl.constexpr,
    CAUSAL: tl.constexpr,
):
    start_m = tl.program_id(0)
    off_hz = tl.program_id(1)
    q_off = off_hz * stride_qh
    k_off = off_hz * stride_kh
    v_off = off_hz * stride_vh
    offs_m = start_m * BLOCK_M + tl.arange(0, BLOCK_M)
    offs_d = tl.arange(0, HEAD_DIM)
    offs_n = tl.arange(0, BLOCK_N)
    q_ptrs = Q + q_off + offs_m[:, None] * stride_qm + offs_d[None, :] * stride_qk
    k_ptrs = K + k_off + offs_d[:, None] * stride_kk + offs_n[None, :] * stride_kn
    v_ptrs = V + v_off + offs_n[:, None] * stride_vn + offs_d[None, :] * stride_vk
    m_i = tl.full([BLOCK_M], float("-inf"), dtype=tl.float32)
    l_i = tl.zeros([BLOCK_M], dtype=tl.float32) + 1.0
    acc = tl.zeros([BLOCK_M, HEAD_DIM], dtype=tl.float32)
    q = tl.load(q_ptrs)
    acc, l_i, m_i = _attn_fwd_inner(
        acc,
        l_i,
        m_i,
        q,
        k_ptrs,
        v_ptrs,
        sm_scale,
        stride_kn,
        stride_vn,
        start_m,
        seqlen_k,
        BLOCK_M,
        BLOCK_N,
        HEAD_DIM,
        CAUSAL,
    )
    acc = acc / l_i[:, None]
    lse = m_i + tl.math.log2(l_i) / 1.4426950408889634
    o_ptrs = (
        Out
        + off_hz * stride_oh
        + offs_m[:, None] * stride_om
        + offs_d[None, :] * stride_ok
    )
    tl.store(o_ptrs, acc.to(Out.dtype.element_ty))
    tl.store(Lse + off_hz * seqlen_q + offs_m, lse)

# config = {"BLOCK_M": 32, "BLOCK_N": 32, "HEAD_DIM": 32, "arch": "sm_90", "causal": true, "dtype": "fp16", "num_stages": 3, "num_warps": 8}
# arch = sm_90


// ===== COMPILED SASS (sm_90a) =====

	.target	sm_90a

	.elftype	@"ET_EXEC"


//--------------------- .note.nv.tkinfo           --------------------------
	.section	.note.nv.tkinfo,"",@"SHT_NOTE"
	.sectionflags	@"SHF_NOTE_NV_TKINFO"
	.tkinfo
        /*0018*/ 	.word	0x00000002
        /*0030*/ 	.string	""
        /*0030*/ 	.string	"ptxas"
        /*0030*/ 	.string	"Cuda compilation tools, release 13.0, V13.0.88"
        /*0030*/ 	.string	"Build cuda_13.0.r13.0/compiler.36424714_0"
        /*0030*/ 	.string	"-v  -suppress-debug-info  -lineinfo  -arch sm_90a "



//--------------------- .note.nv.cuinfo           --------------------------
	.section	.note.nv.cuinfo,"",@"SHT_NOTE"
	.sectionflags	@"SHF_NOTE_NV_CUINFO"
        /*0018*/ 	.short	0x0002
        /*001a*/ 	.short	0x005a
        /*001c*/ 	.short	0x0082
	.zero		2


//--------------------- .nv.info                  --------------------------
	.section	.nv.info,"",@"SHT_CUDA_INFO"
	.align	4


	//----- nvinfo : EIATTR_REGCOUNT
	.align		4
        /*0000*/ 	.byte	0x04, 0x2f
        /*0002*/ 	.short	(.L_2 - .L_1)
	.align		4
.L_1:
        /*0004*/ 	.word	index@(attn_fwd)
        /*0008*/ 	.word	0x00000050


	//----- nvinfo : EIATTR_FRAME_SIZE
	.align		4
.L_2:
        /*000c*/ 	.byte	0x04, 0x11
        /*000e*/ 	.short	(.L_4 - .L_3)
	.align		4
.L_3:
        /*0010*/ 	.word	index@(attn_fwd)
        /*0014*/ 	.word	0x00000000


	//----- nvinfo : EIATTR_MIN_STACK_SIZE
	.align		4
.L_4:
        /*0018*/ 	.byte	0x04, 0x12
        /*001a*/ 	.short	(.L_6 - .L_5)
	.align		4
.L_5:
        /*001c*/ 	.word	index@(attn_fwd)
        /*0020*/ 	.word	0x00000000
.L_6:


//--------------------- .nv.compat                --------------------------
	.section	.nv.compat,"",@"SHT_CUDA_COMPAT_INFO"
	.align	4
        /*0000*/ 	.byte	0x02, 0x09, 0x01, 0x00, 0x02, 0x02, 0x01, 0x00, 0x02, 0x05, 0x05, 0x00, 0x03, 0x07, 0x01, 0x01
        /*0010*/ 	.byte	0x02, 0x03, 0x00, 0x00, 0x02, 0x06, 0x01, 0x00, 0x04, 0x0b, 0x08, 0x00, 0x00, 0x00, 0x00, 0x00
        /*0020*/ 	.byte	0x00, 0x00, 0x00, 0x00


//--------------------- .nv.info.attn_fwd         --------------------------
	.section	.nv.info.attn_fwd,"",@"SHT_CUDA_INFO"
	.sectionflags	@""
	.align	4


	//----- nvinfo : EIATTR_CUDA_API_VERSION
	.align		4
        /*0000*/ 	.byte	0x04, 0x37
        /*0002*/ 	.short	(.L_8 - .L_7)
.L_7:
        /*0004*/ 	.word	0x00000082


	//----- nvinfo : EIATTR_KPARAM_INFO
	.align		4
.L_8:
        /*0008*/ 	.byte	0x04, 0x17
        /*000a*/ 	.short	(.L_10 - .L_9)
.L_9:
        /*000c*/ 	.word	0x00000000
        /*0010*/ 	.short	0x0019
        /*0012*/ 	.short	0x0080
        /*0014*/ 	.byte	0x00, 0xf4, 0x21, 0x00


	//----- nvinfo : EIATTR_KPARAM_INFO
	.align		4
.L_10:
        /*0018*/ 	.byte	0x04, 0x17
        /*001a*/ 	.short	(.L_12 - .L_11)
.L_11:
        /*001c*/ 	.word	0x00000000
        /*0020*/ 	.short	0x0018
        /*0022*/ 	.short	0x0078
        /*0024*/ 	.byte	0x00, 0xf4, 0x21, 0x00


	//----- nvinfo : EIATTR_KPARAM_INFO
	.align		4
.L_12:
        /*0028*/ 	.byte	0x04, 0x17
        /*002a*/ 	.short	(.L_14 - .L_13)
.L_13:
        /*002c*/ 	.word	0x00000000
        /*0030*/ 	.short	0x0017
        /*0032*/ 	.short	0x0070
        /*0034*/ 	.byte	0x00, 0xf0, 0x11, 0x00


	//----- nvinfo : EIATTR_KPARAM_INFO
	.align		4
.L_14:
        /*0038*/ 	.byte	0x04, 0x17
        /*003a*/ 	.short	(.L_16 - .L_15)
.L_15:
        /*003c*/ 	.word	0x00000000
        /*0040*/ 	.short	0x0016
        /*0042*/ 	.short	0x006c
        /*0044*/ 	.byte	0x00, 0xf0, 0x11, 0x00


	//----- nvinfo : EIATTR_KPARAM_INFO
	.align		4
.L_16:
        /*0048*/ 	.byte	0x04, 0x17
        /*004a*/ 	.short	(.L_18 - .L_17)
.L_17:
        /*004c*/ 	.word	0x00000000
        /*0050*/ 	.short	0x0015
        /*0052*/ 	.short	0x0068
        /*0054*/ 	.byte	0x00, 0xf0, 0x11, 0x00


	//----- nvinfo : EIATTR_KPARAM_INFO
	.align		4
.L_18:
        /*0058*/ 	.byte	0x04, 0x17
        /*005a*/ 	.short	(.L_20 - .L_19)
.L_19:
        /*005c*/ 	.word	0x00000000
        /*0060*/ 	.short	0x0014
        /*0062*/ 	.short	0x0064
        /*0064*/ 	.byte	0x00, 0xf0, 0x11, 0x00


	//----- nvinfo : EIATTR_KPARAM_INFO
	.align		4
.L_20:
        /*0068*/ 	.byte	0x04, 0x17
        /*006a*/ 	.short	(.L_22 - .L_21)
.L_21:
        /*006c*/ 	.word	0x00000000
        /*0070*/ 	.short	0x0013
        /*0072*/ 	.short	0x0060
        /*0074*/ 	.byte	0x00, 0xf0, 0x11, 0x00


	//----- nvinfo : EIATTR_KPARAM_INFO
	.align		4
.L_22:
        /*0078*/ 	.byte	0x04, 0x17
        /*007a*/ 	.short	(.L_24 - .L_23)
.L_23:
        /*007c*/ 	.word	0x00000000
        /*0080*/ 	.short	0x0012
        /*0082*/ 	.short	0x005c
        /*0084*/ 	.byte	0x00, 0xf0, 0x11, 0x00


	//----- nvinfo : EIATTR_KPARAM_INFO
	.align		4
.L_24:
        /*0088*/ 	.byte	0x04, 0x17
        /*008a*/ 	.short	(.L_26 - .L_25)
.L_25:
        /*008c*/ 	.word	0x00000000
        /*0090*/ 	.short	0x0011
        /*0092*/ 	.short	0x0058
        /*0094*/ 	.byte	0x00, 0xf0, 0x11, 0x00


	//----- nvinfo : EIATTR_KPARAM_INFO
	.align		4
.L_26:
        /*0098*/ 	.byte	0x04, 0x17
        /*009a*/ 	.short	(.L_28 - .L_27)
.L_27:
        /*009c*/ 	.word	0x00000000
        /*00a0*/ 	.short	0x0010
        /*00a2*/ 	.short	0x0054
        /*00a4*/ 	.byte	0x00, 0xf0, 0x11, 0x00


	//----- nvinfo : EIATTR_KPARAM_INFO
	.align		4
.L_28:
        /*00a8*/ 	.byte	0x04, 0x17
        /*00aa*/ 	.short	(.L_30 - .L_29)
.L_29:
        /*00ac*/ 	.word	0x00000000
        /*00b0*/ 	.short	0x000f
        /*00b2*/ 	.short	0x0050
        /*00b4*/ 	.byte	0x00, 0xf0, 0x11, 0x00


	//----- nvinfo : EIATTR_KPARAM_INFO
	.align		4
.L_30:
        /*00b8*/ 	.byte	0x04, 0x17
        /*00ba*/ 	.short	(.L_32 - .L_31)
.L_31:
        /*00bc*/ 	.word	0x00000000
        /*00c0*/ 	.short	0x000e
        /*00c2*/ 	.short	0x004c
        /*00c4*/ 	.byte	0x00, 0xf0, 0x11, 0x00


	//----- nvinfo : EIATTR_KPARAM_INFO
	.align		4
.L_32:
        /*00c8*/ 	.byte	0x04, 0x17
        /*00ca*/ 	.short	(.L_34 - .L_33)
.L_33:
        /*00cc*/ 	.word	0x00000000
        /*00d0*/ 	.short	0x000d
        /*00d2*/ 	.short	0x0048
        /*00d4*/ 	.byte	0x00, 0xf0, 0x11, 0x00


	//----- nvinfo : EIATTR_KPARAM_INFO
	.align		4
.L_34:
        /*00d8*/ 	.byte	0x04, 0x17
        /*00da*/ 	.short	(.L_36 - .L_35)
.L_35:
        /*00dc*/ 	.word	0x00000000
        /*00e0*/ 	.short	0x000c
        /*00e2*/ 	.short	0x0044
        /*00e4*/ 	.byte	0x00, 0xf0, 0x11, 0x00


	//----- nvinfo : EIATTR_KPARAM_INFO
	.align		4
.L_36:
        /*00e8*/ 	.byte	0x04, 0x17
        /*00ea*/ 	.short	(.L_38 - .L_37)
.L_37:
        /*00ec*/ 	.word	0x00000000
        /*00f0*/ 	.short	0x000b
        /*00f2*/ 	.short	0x0040
        /*00f4*/ 	.byte	0x00, 0xf0, 0x11, 0x00


	//----- nvinfo : EIATTR_KPARAM_INFO
	.align		4
.L_38:
        /*00f8*/ 	.byte	0x04, 0x17
        /*00fa*/ 	.short	(.L_40 - .L_39)
.L_39:
        /*00fc*/ 	.word	0x00000000
        /*0100*/ 	.short	0x000a
        /*0102*/ 	.short	0x003c
        /*0104*/ 	.byte	0x00, 0xf0, 0x11, 0x00


	//----- nvinfo : EIATTR_KPARAM_INFO
	.align		4
.L_40:
        /*0108*/ 	.byte	0x04, 0x17
        /*010a*/ 	.short	(.L_42 - .L_41)
.L_41:
        /*010c*/ 	.word	0x00000000
        /*0110*/ 	.short	0x0009
        /*0112*/ 	.short	0x0038
        /*0114*/ 	.byte	0x00, 0xf0, 0x11, 0x00


	//----- nvinfo : EIATTR_KPARAM_INFO
	.align		4
.L_42:
        /*0118*/ 	.byte	0x04, 0x17
        /*011a*/ 	.short	(.L_44 - .L_43)
.L_43:
        /*011c*/ 	.word	0x00000000
        /*0120*/ 	.short	0x0008
        /*0122*/ 	.short	0x0034
        /*0124*/ 	.byte	0x00, 0xf0, 0x11, 0x00


	//----- nvinfo : EIATTR_KPARAM_INFO
	.align		4
.L_44:
        /*0128*/ 	.byte	0x04, 0x17
        /*012a*/ 	.short	(.L_46 - .L_45)
.L_45:
        /*012c*/ 	.word	0x00000000
        /*0130*/ 	.short	0x0007
        /*0132*/ 	.short	0x0030
        /*0134*/ 	.byte	0x00, 0xf0, 0x11, 0x00


	//----- nvinfo : EIATTR_KPARAM_INFO
	.align		4
.L_46:
        /*0138*/ 	.byte	0x04, 0x17
        /*013a*/ 	.short	(.L_48 - .L_47)
.L_47:
        /*013c*/ 	.word	0x00000000
        /*0140*/ 	.short	0x0006
        /*0142*/ 	.short	0x002c
        /*0144*/ 	.byte	0x00, 0xf0, 0x11, 0x00


	//----- nvinfo : EIATTR_KPARAM_INFO
	.align		4
.L_48:
        /*0148*/ 	.byte	0x04, 0x17
        /*014a*/ 	.short	(.L_50 - .L_49)
.L_49:
        /*014c*/ 	.word	0x00000000
        /*0150*/ 	.short	0x0005
        /*0152*/ 	.short	0x0028
        /*0154*/ 	.byte	0x00, 0xf0, 0x11, 0x00


	//----- nvinfo : EIATTR_KPARAM_INFO
	.align		4
.L_50:
        /*0158*/ 	.byte	0x04, 0x17
        /*015a*/ 	.short	(.L_52 - .L_51)
.L_51:
        /*015c*/ 	.word	0x00000000
        /*0160*/ 	.short	0x0004
        /*0162*/ 	.short	0x0020
        /*0164*/ 	.byte	0x00, 0xf4, 0x21, 0x00


	//----- nvinfo : EIATTR_KPARAM_INFO
	.align		4
.L_52:
        /*0168*/ 	.byte	0x04, 0x17
        /*016a*/ 	.short	(.L_54 - .L_53)
.L_53:
        /*016c*/ 	.word	0x00000000
        /*0170*/ 	.short	0x0003
        /*0172*/ 	.short	0x0018
        /*0174*/ 	.byte	0x00, 0xf4, 0x21, 0x00


	//----- nvinfo : EIATTR_KPARAM_INFO
	.align		4
.L_54:
        /*0178*/ 	.byte	0x04, 0x17
        /*017a*/ 	.short	(.L_56 - .L_55)
.L_55:
        /*017c*/ 	.word	0x00000000
        /*0180*/ 	.short	0x0002
        /*0182*/ 	.short	0x0010
        /*0184*/ 	.byte	0x00, 0xf4, 0x21, 0x00


	//----- nvinfo : EIATTR_KPARAM_INFO
	.align		4
.L_56:
        /*0188*/ 	.byte	0x04, 0x17
        /*018a*/ 	.short	(.L_58 - .L_57)
.L_57:
        /*018c*/ 	.word	0x00000000
        /*0190*/ 	.short	0x0001
        /*0192*/ 	.short	0x0008
        /*0194*/ 	.byte	0x00, 0xf4, 0x21, 0x00


	//----- nvinfo : EIATTR_KPARAM_INFO
	.align		4
.L_58:
        /*0198*/ 	.byte	0x04, 0x17
        /*019a*/ 	.short	(.L_60 - .L_59)
.L_59:
        /*019c*/ 	.word	0x00000000
        /*01a0*/ 	.short	0x0000
        /*01a2*/ 	.short	0x0000
        /*01a4*/ 	.byte	0x00, 0xf4, 0x21, 0x00


	//----- nvinfo : EIATTR_SPARSE_MMA_MASK
	.align		4
.L_60:
        /*01a8*/ 	.byte	0x03, 0x50
        /*01aa*/ 	.short	0x0000


	//----- nvinfo : EIATTR_MAXREG_COUNT
	.align		4
        /*01ac*/ 	.byte	0x03, 0x1b
        /*01ae*/ 	.short	0x00ff


	//----- nvinfo : EIATTR_NUM_BARRIERS
	.align		4
        /*01b0*/ 	.byte	0x02, 0x4c
        /*01b2*/ 	.byte	0x01
	.zero		1


	//----- nvinfo : EIATTR_MERCURY_ISA_VERSION
	.align		4
        /*01b4*/ 	.byte	0x03, 0x5f
        /*01b6*/ 	.short	0x0101


	//----- nvinfo : EIATTR_COOP_GROUP_MASK_REGIDS
	.align		4
        /*01b8*/ 	.byte	0x04, 0x29
        /*01ba*/ 	.short	(.L_62 - .L_61)


	//   ....[0]....
.L_61:
        /*01bc*/ 	.word	0xffffffff


	//   ....[1]....
        /*01c0*/ 	.word	0xffffffff


	//   ....[2]....
        /*01c4*/ 	.word	0xffffffff


	//   ....[3]....
        /*01c8*/ 	.word	0xffffffff


	//   ....[4]....
        /*01cc*/ 	.word	0xffffffff


	//   ....[5]....
        /*01d0*/ 	.word	0xffffffff


	//   ....[6]....
        /*01d4*/ 	.word	0xffffffff


	//   ....[7]....
        /*01d8*/ 	.word	0xffffffff


	//----- nvinfo : EIATTR_COOP_GROUP_INSTR_OFFSETS
	.align		4
.L_62:
        /*01dc*/ 	.byte	0x04, 0x28
        /*01de*/ 	.short	(.L_64 - .L_63)


	//   ....[0]....
.L_63:
        /*01e0*/ 	.word	0x000010b0


	//   ....[1]....
        /*01e4*/ 	.word	0x00001170


	//   ....[2]....
        /*01e8*/ 	.word	0x00001190


	//   ....[3]....
        /*01ec*/ 	.word	0x000011b0


	//   ....[4]....
        /*01f0*/ 	.word	0x000017d0


	//   ....[5]....
        /*01f4*/ 	.word	0x000017e0


	//   ....[6]....
        /*01f8*/ 	.word	0x00001890


	//   ....[7]....
        /*01fc*/ 	.word	0x000018a0


	//----- nvinfo : EIATTR_EXIT_INSTR_OFFSETS
	.align		4
.L_64:
        /*0200*/ 	.byte	0x04, 0x1c
        /*0202*/ 	.short	(.L_66 - .L_65)


	//   ....[0]....
.L_65:
        /*0204*/ 	.word	0x000026b0


	//   ....[1]....
        /*0208*/ 	.word	0x000026e0


	//----- nvinfo : EIATTR_REQNTID
	.align		4
.L_66:
        /*020c*/ 	.byte	0x04, 0x10
        /*020e*/ 	.short	(.L_68 - .L_67)
.L_67:
        /*0210*/ 	.word	0x00000100
        /*0214*/ 	.word	0x00000001
        /*0218*/ 	.word	0x00000001


	//----- nvinfo : EIATTR_CBANK_PARAM_SIZE
	.align		4
.L_68:
        /*021c*/ 	.byte	0x03, 0x19
        /*021e*/ 	.short	0x0088


	//----- nvinfo : EIATTR_PARAM_CBANK
	.align		4
        /*0220*/ 	.byte	0x04, 0x0a
        /*0222*/ 	.short	(.L_70 - .L_69)
	.align		4
.L_69:
        /*0224*/ 	.word	index@(.nv.constant0.attn_fwd)
        /*0228*/ 	.short	0x0210
        /*022a*/ 	.short	0x0088


	//----- nvinfo : EIATTR_SW_WAR
	.align		4
.L_70:
        /*022c*/ 	.byte	0x04, 0x36
        /*022e*/ 	.short	(.L_72 - .L_71)
.L_71:
        /*0230*/ 	.word	0x00000008
.L_72:


//--------------------- .nv.callgraph             --------------------------
	.section	.nv.callgraph,"",@"SHT_CUDA_CALLGRAPH"
	.align	4
	.sectionentsize	8
	.align		4
        /*0000*/ 	.word	0x00000000
	.align		4
        /*0004*/ 	.word	0xffffffff
	.align		4
        /*0008*/ 	.word	0x00000000
	.align		4
        /*000c*/ 	.word	0xfffffffe
	.align		4
        /*0010*/ 	.word	0x00000000
	.align		4
        /*0014*/ 	.word	0xfffffffd
	.align		4
        /*0018*/ 	.word	0x00000000
	.align		4
        /*001c*/ 	.word	0xfffffffc


//--------------------- .nv.constant4             --------------------------
	.section	.nv.constant4,"a",@progbits
	.align	8
	.align		8
.nv.constant4:
        /*0000*/ 	.dword	_$_str


//--------------------- .text.attn_fwd            --------------------------
	.section	.text.attn_fwd,"ax",@progbits
	.align	128
        .global         attn_fwd
        .type           attn_fwd,@function
        .size           attn_fwd,(.L_x_3 - attn_fwd)
        .other          attn_fwd,@"STO_CUDA_ENTRY STV_DEFAULT"
attn_fwd:
.text.attn_fwd:
[----:B------:R-:W-:Y:S01]  /*0000*/  LDC R1, c[0x0][0x28] ;  /* 0x00000a00ff017b82 */ /* 0x000fe20000000800 */
[----:B------:R-:W0:Y:S07]  /*0010*/  S2R R13, SR_CTAID.X ;  /* 0x00000000000d7919 */ /* 0x000e2e0000002500 */
[----:B------:R-:W1:Y:S01]  /*0020*/  S2UR UR7, SR_CTAID.Y ;  /* 0x00000000000779c3 */ /* 0x000e620000002600 */
[----:B------:R-:W-:Y:S01]  /*0030*/  ULDC.64 UR4, c[0x0][0x240] ;  /* 0x0000900000047ab9 */ /* 0x000fe20000000a00 */
[----:B------:R-:W-:Y:S01]  /*0040*/  ULDC.64 UR10, c[0x0][0x208] ;  /* 0x00008200000a7ab9 */ /* 0x000fe20000000a00 */
[----:B------:R-:W2:Y:S05]  /*0050*/  S2R R20, SR_TID.X ;  /* 0x0000000000147919 */ /* 0x000eaa0000002100 */
[----:B------:R-:W3:Y:S08]  /*0060*/  LDC R4, c[0x0][0x248] ;  /* 0x00009200ff047b82 */ /* 0x000ef00000000800 */
[----:B------:R-:W4:Y:S01]  /*0070*/  LDC.64 R14, c[0x0][0x210] ;  /* 0x00008400ff0e7b82 */ /* 0x000f220000000a00 */
[----:B-1----:R-:W-:-:S04]  /*0080*/  UIMAD UR4, UR7, UR4, URZ ;  /* 0x00000004070472a4 */ /* 0x002fc8000f8e023f */
[----:B------:R-:W-:Y:S01]  /*0090*/  USHF.L.U32 UR6, UR4, 0x1, URZ ;  /* 0x0000000104067899 */ /* 0x000fe2000800063f */
[----:B0-----:R-:W-:Y:S01]  /*00a0*/  IMAD.SHL.U32 R13, R13, 0x20, RZ ;  /* 0x000000200d0d7824 */ /* 0x001fe200078e00ff */
[----:B--2---:R-:W-:-:S04]  /*00b0*/  SHF.R.U32.HI R12, RZ, 0x5, R20 ;  /* 0x00000005ff0c7819 */ /* 0x004fc80000011614 */
[----:B------:R-:W-:Y:S02]  /*00c0*/  LOP3.LUT R0, R13, 0x1f, R20, 0xf8, !PT ;  /* 0x0000001f0d007812 */ /* 0x000fe400078ef814 */
[----:B------:R-:W-:Y:S02]  /*00d0*/  SGXT.U32 R12, R12, 0x3 ;  /* 0x000000030c0c781a */ /* 0x000fe40000000000 */
[----:B------:R-:W-:Y:S01]  /*00e0*/  LEA.HI R10, R20, 0x18, RZ, 0x1b ;  /* 0x00000018140a7811 */ /* 0x000fe200078fd8ff */
[----:B------:R-:W-:Y:S01]  /*00f0*/  IMAD R2, R0, UR5, RZ ;  /* 0x0000000500027c24 */ /* 0x000fe2000f8e02ff */
[----:B------:R-:W-:Y:S01]  /*0100*/  UIMAD.WIDE UR4, UR4, 0x2, URZ ;  /* 0x00000002040478a5 */ /* 0x000fe2000f8e023f */
[----:B---3--:R-:W-:Y:S02]  /*0110*/  IMAD R5, R12, R4, RZ ;  /* 0x000000040c057224 */ /* 0x008fe400078e02ff */
[C---:B------:R-:W-:Y:S02]  /*0120*/  IMAD.SHL.U32 R3, R2.reuse, 0x2, RZ ;  /* 0x0000000202037824 */ /* 0x040fe400078e00ff */
[----:B------:R-:W-:Y:S01]  /*0130*/  IMAD.HI R2, R2, 0x2, RZ ;  /* 0x0000000202027827 */ /* 0x000fe200078e02ff */
[----:B------:R-:W-:-:S02]  /*0140*/  LEA R7, R4, R5, 0x3 ;  /* 0x0000000504077211 */ /* 0x000fc400078e18ff */
[----:B----4-:R-:W-:Y:S01]  /*0150*/  IADD3 R14, P0, P1, R3, UR6, R14 ;  /* 0x00000006030e7c10 */ /* 0x010fe2000f91e00e */
[----:B------:R-:W-:Y:S02]  /*0160*/  IMAD R11, R10, R4, RZ ;  /* 0x000000040a0b7224 */ /* 0x000fe400078e02ff */
[----:B------:R-:W-:Y:S01]  /*0170*/  IMAD R3, R4, 0x8, R7 ;  /* 0x0000000804037824 */ /* 0x000fe200078e0207 */
[----:B------:R-:W-:Y:S02]  /*0180*/  IADD3.X R2, R2, UR5, R15, P0, P1 ;  /* 0x0000000502027c10 */ /* 0x000fe400087e240f */
[-C--:B------:R-:W-:Y:S02]  /*0190*/  LEA R4, P0, R5, R14.reuse, 0x1 ;  /* 0x0000000e05047211 */ /* 0x080fe400078008ff */
[-C--:B------:R-:W-:Y:S02]  /*01a0*/  LEA R6, P1, R7, R14.reuse, 0x1 ;  /* 0x0000000e07067211 */ /* 0x080fe400078208ff */
[----:B------:R-:W-:-:S02]  /*01b0*/  LEA R8, P2, R3, R14, 0x1 ;  /* 0x0000000e03087211 */ /* 0x000fc400078408ff */
[----:B------:R-:W-:Y:S02]  /*01c0*/  LEA R14, P3, R11, R14, 0x1 ;  /* 0x0000000e0b0e7211 */ /* 0x000fe400078608ff */
[-C--:B------:R-:W-:Y:S02]  /*01d0*/  LEA.HI.X.SX32 R5, R5, R2.reuse, 0x1, P0 ;  /* 0x0000000205057211 */ /* 0x080fe400000f0eff */
[-C--:B------:R-:W-:Y:S02]  /*01e0*/  LEA.HI.X.SX32 R7, R7, R2.reuse, 0x1, P1 ;  /* 0x0000000207077211 */ /* 0x080fe400008f0eff */
[-C--:B------:R-:W-:Y:S02]  /*01f0*/  LEA.HI.X.SX32 R9, R3, R2.reuse, 0x1, P2 ;  /* 0x0000000203097211 */ /* 0x080fe400010f0eff */
[----:B------:R-:W-:Y:S01]  /*0200*/  LEA.HI.X.SX32 R15, R11, R2, 0x1, P3 ;  /* 0x000000020b0f7211 */ /* 0x000fe200018f0eff */
[----:B------:R-:W2:Y:S04]  /*0210*/  LDG.E.U16 R5, desc[UR10][R4.64] ;  /* 0x0000000a04057981 */ /* 0x000ea8000c1e1500 */
[----:B------:R0:W3:Y:S04]  /*0220*/  LDG.E.U16 R7, desc[UR10][R6.64] ;  /* 0x0000000a06077981 */ /* 0x0000e8000c1e1500 */
[----:B------:R-:W4:Y:S04]  /*0230*/  LDG.E.U16 R9, desc[UR10][R8.64] ;  /* 0x0000000a08097981 */ /* 0x000f28000c1e1500 */
[----:B------:R-:W5:Y:S01]  /*0240*/  LDG.E.U16 R15, desc[UR10][R14.64] ;  /* 0x0000000a0e0f7981 */ /* 0x000f62000c1e1500 */
[----:B------:R-:W1:Y:S01]  /*0250*/  S2UR UR6, SR_CgaCtaId ;  /* 0x00000000000679c3 */ /* 0x000e620000008800 */
[----:B------:R-:W-:Y:S01]  /*0260*/  VIADD R3, R13, 0x20 ;  /* 0x000000200d037836 */ /* 0x000fe20000000000 */
[C---:B------:R-:W-:Y:S01]  /*0270*/  LOP3.LUT R2, R20.reuse, 0xc0, RZ, 0xc0, !PT ;  /* 0x000000c014027812 */ /* 0x040fe200078ec0ff */
[----:B------:R-:W-:Y:S01]  /*0280*/  UMOV UR4, 0x400 ;  /* 0x0000040000047882 */ /* 0x000fe20000000000 */
[----:B------:R-:W-:Y:S01]  /*0290*/  IMAD.SHL.U32 R11, R20, 0x2, RZ ;  /* 0x00000002140b7824 */ /* 0x000fe200078e00ff */
[----:B------:R-:W-:Y:S01]  /*02a0*/  MOV R50, 0xff800000 ;  /* 0xff80000000327802 */ /* 0x000fe20000000f00 */
[----:B------:R-:W-:Y:S01]  /*02b0*/  IMAD.MOV.U32 R58, RZ, RZ, 0x3f800000 ;  /* 0x3f800000ff3a7424 */ /* 0x000fe200078e00ff */
[----:B------:R-:W-:Y:S01]  /*02c0*/  ISETP.GE.AND P0, PT, R3, 0x1, PT ;  /* 0x000000010300780c */ /* 0x000fe20003f06270 */
[----:B------:R-:W-:Y:S01]  /*02d0*/  IMAD.MOV.U32 R57, RZ, RZ, 0x3f800000 ;  /* 0x3f800000ff397424 */ /* 0x000fe200078e00ff */
[----:B------:R-:W-:-:S02]  /*02e0*/  SHF.R.U32.HI R2, RZ, 0x2, R2 ;  /* 0x00000002ff027819 */ /* 0x000fc40000011602 */
[----:B------:R-:W-:Y:S02]  /*02f0*/  CS2R R44, SRZ ;  /* 0x00000000002c7805 */ /* 0x000fe4000001ff00 */
[----:B------:R-:W-:Y:S02]  /*0300*/  MOV R49, 0xff800000 ;  /* 0xff80000000317802 */ /* 0x000fe40000000f00 */
[----:B------:R-:W-:Y:S02]  /*0310*/  CS2R R46, SRZ ;  /* 0x00000000002e7805 */ /* 0x000fe4000001ff00 */
[----:B------:R-:W-:Y:S02]  /*0320*/  LOP3.LUT R2, R2, 0x1fe, R11, 0x78, !PT ;  /* 0x000001fe02027812 */ /* 0x000fe400078e780b */
[----:B------:R-:W-:Y:S02]  /*0330*/  CS2R R40, SRZ ;  /* 0x0000000000287805 */ /* 0x000fe4000001ff00 */
[----:B------:R-:W-:-:S02]  /*0340*/  CS2R R42, SRZ ;  /* 0x00000000002a7805 */ /* 0x000fc4000001ff00 */
[----:B------:R-:W-:Y:S02]  /*0350*/  CS2R R36, SRZ ;  /* 0x0000000000247805 */ /* 0x000fe4000001ff00 */
[----:B------:R-:W-:Y:S02]  /*0360*/  CS2R R38, SRZ ;  /* 0x0000000000267805 */ /* 0x000fe4000001ff00 */
[----:B------:R-:W-:Y:S02]  /*0370*/  CS2R R28, SRZ ;  /* 0x00000000001c7805 */ /* 0x000fe4000001ff00 */
[----:B------:R-:W-:Y:S02]  /*0380*/  CS2R R30, SRZ ;  /* 0x00000000001e7805 */ /* 0x000fe4000001ff00 */
[C---:B0-----:R-:W-:Y:S02]  /*0390*/  LOP3.LUT R6, R20.reuse, 0x1c, RZ, 0xc0, !PT ;  /* 0x0000001c14067812 */ /* 0x041fe400078ec0ff */
[----:B------:R-:W-:Y:S01]  /*03a0*/  SHF.L.U32 R16, R20, 0x5, RZ ;  /* 0x0000000514107819 */ /* 0x000fe200000006ff */
[----:B-1----:R-:W-:-:S09]  /*03b0*/  ULEA UR6, UR6, UR4, 0x18 ;  /* 0x0000000406067291 */ /* 0x002fd2000f8ec03f */
[----:B--2---:R-:W-:Y:S04]  /*03c0*/  STS.U16 [R2+UR6], R5 ;  /* 0x0000000502007988 */ /* 0x004fe80008000406 */
[----:B---3--:R0:W-:Y:S04]  /*03d0*/  STS.U16 [R2+UR6+0x200], R7 ;  /* 0x0002000702007988 */ /* 0x0081e80008000406 */
[----:B----4-:R-:W-:Y:S04]  /*03e0*/  STS.U16 [R2+UR6+0x400], R9 ;  /* 0x0004000902007988 */ /* 0x010fe80008000406 */
[----:B-----5:R1:W-:Y:S01]  /*03f0*/  STS.U16 [R2+UR6+0x600], R15 ;  /* 0x0006000f02007988 */ /* 0x0203e20008000406 */
[C---:B0-----:R-:W-:Y:S01]  /*0400*/  LOP3.LUT R7, R20.reuse, 0x20, RZ, 0xc0, !PT ;  /* 0x0000002014077812 */ /* 0x041fe200078ec0ff */
[----:B-1----:R-:W-:Y:S01]  /*0410*/  IMAD.SHL.U32 R15, R20, 0x8, RZ ;  /* 0x00000008140f7824 */ /* 0x002fe200078e00ff */
[----:B------:R-:W-:Y:S06]  /*0420*/  @!P0 BRA `(.L_x_0) ;  /* 0x0000001400708947 */ /* 0x000fec0003800000 */
[----:B------:R-:W0:Y:S01]  /*0430*/  LDC.64 R4, c[0x0][0x250] ;  /* 0x00009400ff047b82 */ /* 0x000e220000000a00 */
[----:B------:R-:W-:Y:S01]  /*0440*/  IMAD.SHL.U32 R14, R20, 0x40, RZ ;  /* 0x00000040140e7824 */ /* 0x000fe200078e00ff */
[----:B------:R-:W-:Y:S01]  /*0450*/  LOP3.LUT R17, R11, 0x10, RZ, 0xc0, !PT ;  /* 0x000000100b117812 */ /* 0x000fe200078ec0ff */
[----:B------:R-:W-:Y:S01]  /*0460*/  ULDC UR4, c[0x0][0x258] ;  /* 0x0000960000047ab9 */ /* 0x000fe20000000800 */
[----:B------:R-:W-:Y:S01]  /*0470*/  SHF.R.U32.HI R7, RZ, 0x1, R7 ;  /* 0x00000001ff077819 */ /* 0x000fe20000011607 */
[----:B------:R-:W-:Y:S01]  /*0480*/  ULDC.64 UR8, c[0x0][0x220] ;  /* 0x0000880000087ab9 */ /* 0x000fe20000000a00 */
[----:B------:R-:W-:Y:S01]  /*0490*/  LOP3.LUT R18, R14, 0x1c0, RZ, 0xc0, !PT ;  /* 0x000001c00e127812 */ /* 0x000fe200078ec0ff */
[----:B------:R-:W-:Y:S01]  /*04a0*/  IMAD.MOV.U32 R58, RZ, RZ, 0x3f800000 ;  /* 0x3f800000ff3a7424 */ /* 0x000fe200078e00ff */
[----:B------:R-:W1:Y:S01]  /*04b0*/  LDC.64 R8, c[0x0][0x260] ;  /* 0x00009800ff087b82 */ /* 0x000e620000000a00 */
[----:B------:R-:W-:Y:S01]  /*04c0*/  LOP3.LUT R17, R17, 0x20, R20, 0xf8, !PT ;  /* 0x0000002011117812 */ /* 0x000fe200078ef814 */
[----:B------:R-:W-:Y:S01]  /*04d0*/  IMAD.MOV.U32 R60, RZ, RZ, -0x800000 ;  /* 0xff800000ff3c7424 */ /* 0x000fe200078e00ff */
[----:B------:R-:W-:-:S02]  /*04e0*/  LOP3.LUT R14, R20, 0x1f, RZ, 0xc0, !PT ;  /* 0x0000001f140e7812 */ /* 0x000fc400078ec0ff */
[----:B------:R-:W-:Y:S02]  /*04f0*/  CS2R R44, SRZ ;  /* 0x00000000002c7805 */ /* 0x000fe4000001ff00 */
[----:B------:R-:W-:Y:S02]  /*0500*/  LOP3.LUT R20, R18, 0x30, R15, 0xf8, !PT ;  /* 0x0000003012147812 */ /* 0x000fe400078ef80f */
[----:B------:R-:W-:Y:S02]  /*0510*/  CS2R R46, SRZ ;  /* 0x00000000002e7805 */ /* 0x000fe4000001ff00 */
[----:B------:R-:W-:Y:S01]  /*0520*/  LEA.HI R6, R6, R7, RZ, 0x1e ;  /* 0x0000000706067211 */ /* 0x000fe200078ff0ff */
[----:B------:R-:W2:Y:S01]  /*0530*/  LDC R21, c[0x0][0x268] ;  /* 0x00009a00ff157b82 */ /* 0x000ea20000000800 */
[----:B------:R-:W-:Y:S01]  /*0540*/  LOP3.LUT R16, R16, 0x200, RZ, 0xc0, !PT ;  /* 0x0000020010107812 */ /* 0x000fe200078ec0ff */
[----:B------:R-:W-:Y:S01]  /*0550*/  IMAD R15, R14, UR4, RZ ;  /* 0x000000040e0f7c24 */ /* 0x000fe2000f8e02ff */
[----:B------:R-:W-:Y:S01]  /*0560*/  LOP3.LUT R17, R20, R17, RZ, 0x3c, !PT ;  /* 0x0000001114117212 */ /* 0x000fe200078e3cff */
[----:B------:R-:W-:Y:S01]  /*0570*/  ULDC.64 UR4, c[0x0][0x218] ;  /* 0x0000860000047ab9 */ /* 0x000fe20000000a00 */
[----:B------:R-:W-:-:S02]  /*0580*/  MOV R59, 0xff800000 ;  /* 0xff800000003b7802 */ /* 0x000fc40000000f00 */
[----:B------:R-:W-:Y:S02]  /*0590*/  CS2R R40, SRZ ;  /* 0x0000000000287805 */ /* 0x000fe4000001ff00 */
[----:B------:R-:W-:Y:S01]  /*05a0*/  MOV R57, 0x3f800000 ;  /* 0x3f80000000397802 */ /* 0x000fe20000000f00 */
[----:B0-----:R-:W-:Y:S01]  /*05b0*/  IMAD R7, R4, UR7, RZ ;  /* 0x0000000704077c24 */ /* 0x001fe2000f8e02ff */
[----:B------:R-:W-:Y:S02]  /*05c0*/  IADD3 R4, R13, R6, RZ ;  /* 0x000000060d047210 */ /* 0x000fe40007ffe0ff */
[----:B------:R-:W-:Y:S02]  /*05d0*/  CS2R R42, SRZ ;  /* 0x00000000002a7805 */ /* 0x000fe4000001ff00 */
[----:B------:R-:W-:Y:S01]  /*05e0*/  IADD3 R6, R17, UR6, R16 ;  /* 0x0000000611067c10 */ /* 0x000fe2000fffe010 */
[----:B------:R-:W-:Y:S01]  /*05f0*/  IMAD.SHL.U32 R16, R15, 0x2, RZ ;  /* 0x000000020f107824 */ /* 0x000fe200078e00ff */
[C---:B------:R-:W-:Y:S01]  /*0600*/  SHF.L.U32 R13, R7.reuse, 0x1, RZ ;  /* 0x00000001070d7819 */ /* 0x040fe200000006ff */
[----:B------:R-:W-:Y:S01]  /*0610*/  IMAD.HI R7, R7, 0x2, RZ ;  /* 0x0000000207077827 */ /* 0x000fe200078e02ff */
[----:B------:R-:W-:-:S02]  /*0620*/  CS2R R36, SRZ ;  /* 0x0000000000247805 */ /* 0x000fc4000001ff00 */
[----:B------:R-:W-:Y:S02]  /*0630*/  CS2R R38, SRZ ;  /* 0x0000000000267805 */ /* 0x000fe4000001ff00 */
[----:B------:R-:W-:Y:S01]  /*0640*/  IADD3 R70, P0, P1, R16, UR4, R13 ;  /* 0x0000000410467c10 */ /* 0x000fe2000f91e00d */
[----:B-1----:R-:W-:Y:S01]  /*0650*/  IMAD R17, R14, R9, RZ ;  /* 0x000000090e117224 */ /* 0x002fe200078e02ff */
[----:B------:R-:W-:Y:S01]  /*0660*/  CS2R R28, SRZ ;  /* 0x00000000001c7805 */ /* 0x000fe2000001ff00 */
[----:B------:R-:W-:Y:S01]  /*0670*/  IMAD.HI R14, R15, 0x2, RZ ;  /* 0x000000020f0e7827 */ /* 0x000fe200078e02ff */
[----:B------:R-:W-:Y:S01]  /*0680*/  CS2R R30, SRZ ;  /* 0x00000000001e7805 */ /* 0x000fe2000001ff00 */
[----:B------:R-:W-:Y:S01]  /*0690*/  UMOV UR4, URZ ;  /* 0x0000003f00047c82 */ /* 0x000fe20008000000 */
[----:B------:R-:W-:Y:S01]  /*06a0*/  SHF.L.U32 R18, R17, 0x1, RZ ;  /* 0x0000000111127819 */ /* 0x000fe200000006ff */
[----:B------:R-:W-:Y:S01]  /*06b0*/  IMAD R16, R12, R5, RZ ;  /* 0x000000050c107224 */ /* 0x000fe200078e02ff */
[----:B------:R-:W-:Y:S01]  /*06c0*/  IADD3.X R19, R14, UR5, R7, P0, P1 ;  /* 0x000000050e137c10 */ /* 0x000fe200087e2407 */
[----:B------:R-:W-:Y:S01]  /*06d0*/  IMAD R8, R8, UR7, RZ ;  /* 0x0000000708087c24 */ /* 0x000fe2000f8e02ff */
[----:B------:R-:W-:Y:S01]  /*06e0*/  UMOV UR5, URZ ;  /* 0x0000003f00057c82 */ /* 0x000fe20008000000 */
[----:B--2---:R-:W-:Y:S01]  /*06f0*/  IMAD R14, R12, R21, RZ ;  /* 0x000000150c0e7224 */ /* 0x004fe200078e02ff */
[----:B------:R-:W-:Y:S01]  /*0700*/  LEA R76, P0, R16, R70, 0x1 ;  /* 0x00000046104c7211 */ /* 0x000fe200078008ff */
[----:B------:R-:W-:-:S02]  /*0710*/  IMAD R12, R5, 0x8, R16 ;  /* 0x00000008050c7824 */ /* 0x000fc400078e0210 */
[----:B------:R-:W-:Y:S01]  /*0720*/  IMAD.SHL.U32 R13, R8, 0x2, RZ ;  /* 0x00000002080d7824 */ /* 0x000fe200078e00ff */
[----:B------:R-:W-:Y:S01]  /*0730*/  LEA.HI.X.SX32 R77, R16, R19, 0x1, P0 ;  /* 0x00000013104d7211 */ /* 0x000fe200000f0eff */
[----:B------:R-:W-:Y:S01]  /*0740*/  IMAD R15, R21, 0x8, R14 ;  /* 0x00000008150f7824 */ /* 0x000fe200078e020e */
[----:B------:R-:W-:Y:S01]  /*0750*/  LEA R7, R5, R12, 0x3 ;  /* 0x0000000c05077211 */ /* 0x000fe200078e18ff */
[----:B------:R-:W-:Y:S01]  /*0760*/  IMAD.HI R8, R8, 0x2, RZ ;  /* 0x0000000208087827 */ /* 0x000fe200078e02ff */
[----:B------:R-:W-:Y:S01]  /*0770*/  IADD3 R18, P4, P5, R18, UR8, R13 ;  /* 0x0000000812127c10 */ /* 0x000fe2000fd9e00d */
[----:B------:R-:W-:Y:S01]  /*0780*/  ULDC UR8, c[0x0][0x238] ;  /* 0x00008e0000087ab9 */ /* 0x000fe20000000800 */
[-C--:B------:R-:W-:Y:S01]  /*0790*/  LEA R72, P2, R7, R70.reuse, 0x1 ;  /* 0x0000004607487211 */ /* 0x080fe200078408ff */
[----:B------:R-:W-:Y:S01]  /*07a0*/  IMAD R13, R10, R5, RZ ;  /* 0x000000050a0d7224 */ /* 0x000fe200078e02ff */
[----:B------:R-:W-:Y:S01]  /*07b0*/  LEA R74, P1, R12, R70, 0x1 ;  /* 0x000000460c4a7211 */ /* 0x000fe200078208ff */
[----:B------:R-:W-:Y:S01]  /*07c0*/  IMAD.HI R17, R17, 0x2, RZ ;  /* 0x0000000211117827 */ /* 0x000fe200078e02ff */
[----:B------:R-:W-:-:S02]  /*07d0*/  LEA.HI.X.SX32 R73, R7, R19, 0x1, P2 ;  /* 0x0000001307497211 */ /* 0x000fc400010f0eff */
[----:B------:R-:W-:Y:S01]  /*07e0*/  LEA R70, P3, R13, R70, 0x1 ;  /* 0x000000460d467211 */ /* 0x000fe200078608ff */
[----:B------:R-:W-:Y:S01]  /*07f0*/  IMAD R10, R10, R21, RZ ;  /* 0x000000150a0a7224 */ /* 0x000fe200078e02ff */
[----:B------:R-:W-:Y:S01]  /*0800*/  LEA R7, R21, R15, 0x3 ;  /* 0x0000000f15077211 */ /* 0x000fe200078e18ff */
[----:B------:R-:W-:Y:S01]  /*0810*/  VIADD R56, R4, 0x8 ;  /* 0x0000000804387836 */ /* 0x000fe20000000000 */
[-C--:B------:R-:W-:Y:S02]  /*0820*/  LEA.HI.X.SX32 R71, R13, R19.reuse, 0x1, P3 ;  /* 0x000000130d477211 */ /* 0x080fe400018f0eff */
[----:B------:R-:W-:Y:S02]  /*0830*/  LEA.HI.X.SX32 R75, R12, R19, 0x1, P1 ;  /* 0x000000130c4b7211 */ /* 0x000fe400008f0eff */
[----:B------:R-:W-:Y:S02]  /*0840*/  IADD3.X R8, R17, UR9, R8, P4, P5 ;  /* 0x0000000911087c10 */ /* 0x000fe4000a7ea408 */
[----:B------:R-:W-:-:S02]  /*0850*/  LEA R62, P3, R10, R18, 0x1 ;  /* 0x000000120a3e7211 */ /* 0x000fc400078608ff */
[-C--:B------:R-:W-:Y:S02]  /*0860*/  LEA R68, P0, R14, R18.reuse, 0x1 ;  /* 0x000000120e447211 */ /* 0x080fe400078008ff */
[-C--:B------:R-:W-:Y:S02]  /*0870*/  LEA R66, P1, R15, R18.reuse, 0x1 ;  /* 0x000000120f427211 */ /* 0x080fe400078208ff */
[----:B------:R-:W-:Y:S02]  /*0880*/  LEA R64, P2, R7, R18, 0x1 ;  /* 0x0000001207407211 */ /* 0x000fe400078408ff */
[-C--:B------:R-:W-:Y:S02]  /*0890*/  LEA.HI.X.SX32 R63, R10, R8.reuse, 0x1, P3 ;  /* 0x000000080a3f7211 */ /* 0x080fe400018f0eff */
[-C--:B------:R-:W-:Y:S02]  /*08a0*/  LEA.HI.X.SX32 R69, R14, R8.reuse, 0x1, P0 ;  /* 0x000000080e457211 */ /* 0x080fe400000f0eff */
[----:B------:R-:W-:-:S02]  /*08b0*/  LEA.HI.X.SX32 R67, R15, R8, 0x1, P1 ;  /* 0x000000080f437211 */ /* 0x000fc400008f0eff */
[----:B------:R-:W-:Y:S01]  /*08c0*/  LEA.HI.X.SX32 R65, R7, R8, 0x1, P2 ;  /* 0x0000000807417211 */ /* 0x000fe200010f0eff */
[----:B------:R-:W-:Y:S01]  /*08d0*/  IMAD.MOV.U32 R8, RZ, RZ, RZ ;  /* 0x000000ffff087224 */ /* 0x000fe200078e00ff */
[----:B------:R-:W-:Y:S02]  /*08e0*/  LOP3.LUT R10, R20, 0x30, R11, 0x78, !PT ;  /* 0x00000030140a7812 */ /* 0x000fe400078e780b */
[----:B------:R-:W-:Y:S02]  /*08f0*/  LOP3.LUT R11, R11, 0x6, RZ, 0xc0, !PT ;  /* 0x000000060b0b7812 */ /* 0x000fe400078ec0ff */
[----:B------:R-:W-:-:S07]  /*0900*/  MOV R7, RZ ;  /* 0x000000ff00077202 */ /* 0x000fce0000000f00 */
.L_x_1:
[----:B------:R-:W-:-:S04]  /*0910*/  IMAD.WIDE R16, R8, 0x2, R74 ;  /* 0x0000000208107825 */ /* 0x000fc800078e024a */
[C---:B------:R-:W-:Y:S02]  /*0920*/  IMAD.WIDE R18, R8.reuse, 0x2, R72 ;  /* 0x0000000208127825 */ /* 0x040fe400078e0248 */
[----:B------:R-:W2:Y:S02]  /*0930*/  LDG.E.U16 R17, desc[UR10][R16.64] ;  /* 0x0000000a10117981 */ /* 0x000ea4000c1e1500 */
[C---:B------:R-:W-:Y:S02]  /*0940*/  IMAD.WIDE R14, R8.reuse, 0x2, R76 ;  /* 0x00000002080e7825 */ /* 0x040fe400078e024c */
[----:B------:R-:W3:Y:S02]  /*0950*/  LDG.E.U16 R19, desc[UR10][R18.64] ;  /* 0x0000000a12137981 */ /* 0x000ee4000c1e1500 */
[----:B------:R-:W-:Y:S02]  /*0960*/  IMAD.WIDE R12, R8, 0x2, R70 ;  /* 0x00000002080c7825 */ /* 0x000fe400078e0246 */
[----:B------:R0:W4:Y:S04]  /*0970*/  LDG.E.U16 R23, desc[UR10][R14.64] ;  /* 0x0000000a0e177981 */ /* 0x000128000c1e1500 */
[----:B------:R-:W5:Y:S01]  /*0980*/  LDG.E.U16 R25, desc[UR10][R12.64] ;  /* 0x0000000a0c197981 */ /* 0x000f62000c1e1500 */
[----:B------:R-:W-:Y:S01]  /*0990*/  BAR.SYNC.DEFER_BLOCKING 0x0 ;  /* 0x0000000000007b1d */ /* 0x000fe20000010000 */
[----:B------:R-:W-:-:S04]  /*09a0*/  IMAD.WIDE R54, R7, 0x2, R66 ;  /* 0x0000000207367825 */ /* 0x000fc800078e0242 */
[----:B------:R-:W-:-:S04]  /*09b0*/  IMAD.WIDE R52, R7, 0x2, R62 ;  /* 0x0000000207347825 */ /* 0x000fc800078e023e */
[----:B0-----:R-:W-:-:S04]  /*09c0*/  IMAD.WIDE R14, R7, 0x2, R64 ;  /* 0x00000002070e7825 */ /* 0x001fc800078e0240 */
[----:B------:R-:W-:Y:S01]  /*09d0*/  IMAD.WIDE R20, R7, 0x2, R68 ;  /* 0x0000000207147825 */ /* 0x000fe200078e0244 */
[----:B--2---:R-:W-:Y:S04]  /*09e0*/  STS.U16 [R2+UR6+0xa00], R17 ;  /* 0x000a001102007988 */ /* 0x004fe80008000406 */
[----:B---3--:R-:W-:Y:S04]  /*09f0*/  STS.U16 [R2+UR6+0xc00], R19 ;  /* 0x000c001302007988 */ /* 0x008fe80008000406 */
[----:B----4-:R-:W-:Y:S04]  /*0a00*/  STS.U16 [R2+UR6+0x800], R23 ;  /* 0x0008001702007988 */ /* 0x010fe80008000406 */
[----:B-----5:R-:W-:Y:S01]  /*0a10*/  STS.U16 [R2+UR6+0xe00], R25 ;  /* 0x000e001902007988 */ /* 0x020fe20008000406 */
[----:B------:R-:W-:Y:S06]  /*0a20*/  BAR.SYNC.DEFER_BLOCKING 0x0 ;  /* 0x0000000000007b1d */ /* 0x000fec0000010000 */
[----:B------:R-:W2:Y:S04]  /*0a30*/  LDG.E.U16 R55, desc[UR10][R54.64] ;  /* 0x0000000a36377981 */ /* 0x000ea8000c1e1500 */
[----:B------:R-:W3:Y:S04]  /*0a40*/  LDG.E.U16 R53, desc[UR10][R52.64] ;  /* 0x0000000a34357981 */ /* 0x000ee8000c1e1500 */
[----:B------:R-:W4:Y:S04]  /*0a50*/  LDG.E.U16 R61, desc[UR10][R20.64] ;  /* 0x0000000a143d7981 */ /* 0x000f28000c1e1500 */
[----:B------:R0:W5:Y:S04]  /*0a60*/  LDG.E.U16 R54, desc[UR10][R14.64] ;  /* 0x0000000a0e367981 */ /* 0x000168000c1e1500 */
[----:B------:R-:W-:Y:S04]  /*0a70*/  LDSM.16.M88.4 R32, [R10+UR6+0x800] ;  /* 0x000800060a20783b */ /* 0x000fe80008000200 */
[----:B------:R-:W-:Y:S04]  /*0a80*/  LDSM.16.MT88.4 R16, [R6+0x400] ;  /* 0x000400000610783b */ /* 0x000fe80000004200 */
[----:B0-----:R-:W0:Y:S04]  /*0a90*/  LDSM.16.MT88.4 R12, [R6] ;  /* 0x00000000060c783b */ /* 0x001e280000004200 */
[----:B------:R-:W1:Y:S04]  /*0aa0*/  LDSM.16.M88.4 R48, [R10+UR6+0xa00] ;  /* 0x000a00060a30783b */ /* 0x000e680008000200 */
[----:B------:R-:W1:Y:S04]  /*0ab0*/  LDSM.16.M88.4 R20, [R10+UR6+0xc00] ;  /* 0x000c00060a14783b */ /* 0x000e680008000200 */
[----:B------:R-:W1:Y:S01]  /*0ac0*/  LDSM.16.M88.4 R24, [R10+UR6+0xe00] ;  /* 0x000e00060a18783b */ /* 0x000e620008000200 */
[----:B------:R-:W-:Y:S06]  /*0ad0*/  BAR.SYNC.DEFER_BLOCKING 0x0 ;  /* 0x0000000000007b1d */ /* 0x000fec0000010000 */
[----:B--2---:R-:W-:Y:S04]  /*0ae0*/  STS.U16 [R2+UR6+0xa00], R55 ;  /* 0x000a003702007988 */ /* 0x004fe80008000406 */
[----:B---3--:R-:W-:Y:S04]  /*0af0*/  STS.U16 [R2+UR6+0xe00], R53 ;  /* 0x000e003502007988 */ /* 0x008fe80008000406 */
[----:B-----5:R0:W-:Y:S02]  /*0b00*/  STS.U16 [R2+UR6+0xc00], R54 ;  /* 0x000c003602007988 */ /* 0x0201e40008000406 */
[----:B0-----:R-:W-:-:S15]  /*0b10*/  HMMA.16816.F32 R52, R12, R32, RZ ;  /* 0x000000200c34723c */ /* 0x001fde00000018ff */
[----:B------:R-:W-:-:S09]  /*0b20*/  NOP ;  /* 0x0000000000007918 */ /* 0x000fd20000000000 */
[----:B------:R-:W-:Y:S06]  /*0b30*/  HMMA.16816.F32 R32, R16, R34, R52 ;  /* 0x000000221020723c */ /* 0x000fec0000001834 */
[----:B-1----:R-:W-:-:S15]  /*0b40*/  HMMA.16816.F32 R52, R12, R48, RZ ;  /* 0x000000300c34723c */ /* 0x002fde00000018ff */
[----:B------:R-:W-:-:S09]  /*0b50*/  NOP ;  /* 0x0000000000007918 */ /* 0x000fd20000000000 */
[----:B------:R-:W-:Y:S06]  /*0b60*/  HMMA.16816.F32 R48, R16, R50, R52 ;  /* 0x000000321030723c */ /* 0x000fec0000001834 */
[C---:B------:R-:W-:Y:S06]  /*0b70*/  HMMA.16816.F32 R52, R12.reuse, R20, RZ ;  /* 0x000000140c34723c */ /* 0x040fec00000018ff */
[----:B------:R-:W-:-:S15]  /*0b80*/  HMMA.16816.F32 R12, R12, R24, RZ ;  /* 0x000000180c0c723c */ /* 0x000fde00000018ff */
[----:B------:R-:W-:-:S03]  /*0b90*/  NOP ;  /* 0x0000000000007918 */ /* 0x000fc60000000000 */
[C---:B------:R-:W-:Y:S06]  /*0ba0*/  HMMA.16816.F32 R52, R16.reuse, R22, R52 ;  /* 0x000000161034723c */ /* 0x040fec0000001834 */
[----:B------:R-:W-:Y:S07]  /*0bb0*/  HMMA.16816.F32 R12, R16, R26, R12 ;  /* 0x0000001a100c723c */ /* 0x000fee000000180c */
[----:B------:R-:W-:-:S04]  /*0bc0*/  IADD3 R17, P0, R11, UR4, RZ ;  /* 0x000000040b117c10 */ /* 0x000fc8000ff1e0ff */
[C---:B------:R-:W-:Y:S02]  /*0bd0*/  IADD3 R19, P2, R17.reuse, 0x9, RZ ;  /* 0x0000000911137810 */ /* 0x040fe40007f5e0ff */
[----:B------:R-:W-:Y:S02]  /*0be0*/  IADD3 R21, P6, R17, 0x10, RZ ;  /* 0x0000001011157810 */ /* 0x000fe40007fde0ff */
[----:B------:R-:W-:Y:S02]  /*0bf0*/  IADD3.X R16, RZ, UR5, RZ, P0, !PT ;  /* 0x00000005ff107c10 */ /* 0x000fe400087fe4ff */
[C---:B------:R-:W-:Y:S02]  /*0c00*/  ISETP.GT.U32.AND P0, PT, R21.reuse, R4, PT ;  /* 0x000000041500720c */ /* 0x040fe40003f04070 */
[-C--:B------:R-:W-:Y:S01]  /*0c10*/  ISETP.GT.U32.AND P3, PT, R21, R56.reuse, PT ;  /* 0x000000381500720c */ /* 0x080fe20003f64070 */
[----:B------:R-:W-:Y:S01]  /*0c20*/  IMAD.X R21, RZ, RZ, R16, P2 ;  /* 0x000000ffff157224 */ /* 0x000fe200010e0610 */
[----:B------:R-:W-:Y:S01]  /*0c30*/  ISETP.GT.U32.AND P4, PT, R19, R56, PT ;  /* 0x000000381300720c */ /* 0x000fe20003f84070 */
[----:B------:R-:W-:Y:S01]  /*0c40*/  FMUL R18, R51, UR8 ;  /* 0x0000000833127c20 */ /* 0x000fe20008400000 */
[----:B------:R-:W-:-:S02]  /*0c50*/  ISETP.GT.U32.AND P1, PT, R19, R4, PT ;  /* 0x000000041300720c */ /* 0x000fc40003f24070 */
[----:B------:R-:W-:Y:S02]  /*0c60*/  IADD3 R19, P5, R17, 0x11, RZ ;  /* 0x0000001111137810 */ /* 0x000fe40007fbe0ff */
[----:B------:R-:W-:Y:S02]  /*0c70*/  ISETP.GT.U32.AND.EX P4, PT, R21, RZ, PT, P4 ;  /* 0x000000ff1500720c */ /* 0x000fe40003f84140 */
[----:B------:R-:W-:Y:S01]  /*0c80*/  IADD3.X R23, RZ, R16, RZ, P6, !PT ;  /* 0x00000010ff177210 */ /* 0x000fe200037fe4ff */
[----:B------:R-:W-:Y:S01]  /*0c90*/  IMAD.X R27, RZ, RZ, R16, P5 ;  /* 0x000000ffff1b7224 */ /* 0x000fe200028e0610 */
[C---:B------:R-:W-:Y:S02]  /*0ca0*/  ISETP.GT.U32.AND P2, PT, R19.reuse, R4, PT ;  /* 0x000000041300720c */ /* 0x040fe40003f44070 */
[----:B------:R-:W-:Y:S02]  /*0cb0*/  ISETP.GT.U32.AND P6, PT, R19, R56, PT ;  /* 0x000000381300720c */ /* 0x000fe40003fc4070 */
[----:B------:R-:W-:-:S02]  /*0cc0*/  FSEL R18, R18, -INF , !P4 ;  /* 0xff80000012127808 */ /* 0x000fc40006000000 */
[----:B------:R-:W-:Y:S01]  /*0cd0*/  IADD3 R19, P4, R17, 0x18, RZ ;  /* 0x0000001811137810 */ /* 0x000fe20007f9e0ff */
[----:B------:R-:W-:Y:S01]  /*0ce0*/  FMUL R24, R54, UR8 ;  /* 0x0000000836187c20 */ /* 0x000fe20008400000 */
[----:B------:R-:W-:Y:S01]  /*0cf0*/  ISETP.GT.U32.AND.EX P3, PT, R23, RZ, PT, P3 ;  /* 0x000000ff1700720c */ /* 0x000fe20003f64130 */
[----:B------:R-:W-:Y:S01]  /*0d00*/  FMUL R26, R55, UR8 ;  /* 0x00000008371a7c20 */ /* 0x000fe20008400000 */
[----:B------:R-:W-:Y:S02]  /*0d10*/  ISETP.GT.U32.AND P5, PT, R19, R56, PT ;  /* 0x000000381300720c */ /* 0x000fe40003fa4070 */
[----:B------:R-:W-:Y:S02]  /*0d20*/  IADD3.X R51, RZ, R16, RZ, P4, !PT ;  /* 0x00000010ff337210 */ /* 0x000fe400027fe4ff */
[----:B------:R-:W-:Y:S01]  /*0d30*/  ISETP.GT.U32.AND.EX P6, PT, R27, RZ, PT, P6 ;  /* 0x000000ff1b00720c */ /* 0x000fe20003fc4160 */
[----:B------:R-:W-:Y:S01]  /*0d40*/  FMUL R14, R14, UR8 ;  /* 0x000000080e0e7c20 */ /* 0x000fe20008400000 */
[----:B------:R-:W-:-:S02]  /*0d50*/  FSEL R24, R24, -INF , !P3 ;  /* 0xff80000018187808 */ /* 0x000fc40005800000 */
[-C--:B------:R-:W-:Y:S02]  /*0d60*/  ISETP.GT.U32.AND P3, PT, R19, R4.reuse, PT ;  /* 0x000000041300720c */ /* 0x080fe40003f64070 */
[----:B------:R-:W-:Y:S02]  /*0d70*/  ISETP.GT.U32.AND.EX P5, PT, R51, RZ, PT, P5 ;  /* 0x000000ff3300720c */ /* 0x000fe40003fa4150 */
[----:B------:R-:W-:Y:S02]  /*0d80*/  FSEL R26, R26, -INF , !P6 ;  /* 0xff8000001a1a7808 */ /* 0x000fe40007000000 */
[C---:B------:R-:W-:Y:S02]  /*0d90*/  IADD3 R19, P6, R17.reuse, 0x8, RZ ;  /* 0x0000000811137810 */ /* 0x040fe40007fde0ff */
[-C--:B------:R-:W-:Y:S02]  /*0da0*/  ISETP.GT.U32.AND P4, PT, R17, R4.reuse, PT ;  /* 0x000000041100720c */ /* 0x080fe40003f84070 */
[----:B------:R-:W-:Y:S01]  /*0db0*/  FSEL R25, R14, -INF , !P5 ;  /* 0xff8000000e197808 */ /* 0x000fe20006800000 */
[----:B------:R-:W-:Y:S01]  /*0dc0*/  FMUL R20, R50, UR8 ;  /* 0x0000000832147c20 */ /* 0x000fe20008400000 */
[-C--:B------:R-:W-:Y:S01]  /*0dd0*/  ISETP.GT.U32.AND P5, PT, R19, R4.reuse, PT ;  /* 0x000000041300720c */ /* 0x080fe20003fa4070 */
[----:B------:R-:W-:Y:S01]  /*0de0*/  FMUL R19, R32, UR8 ;  /* 0x0000000820137c20 */ /* 0x000fe20008400000 */
[----:B------:R-:W-:Y:S01]  /*0df0*/  ISETP.GT.U32.AND.EX P4, PT, R16, RZ, PT, P4 ;  /* 0x000000ff1000720c */ /* 0x000fe20003f84140 */
[----:B------:R-:W-:Y:S01]  /*0e00*/  IMAD.X R50, RZ, RZ, R16, P6 ;  /* 0x000000ffff327224 */ /* 0x000fe200030e0610 */
[----:B------:R-:W-:Y:S01]  /*0e10*/  ISETP.GE.U32.AND P6, PT, R17, R4, PT ;  /* 0x000000041100720c */ /* 0x000fe20003fc6070 */
[----:B------:R-:W-:Y:S01]  /*0e20*/  FMUL R14, R33, UR8 ;  /* 0x00000008210e7c20 */ /* 0x000fe20008400000 */
[----:B------:R-:W-:-:S02]  /*0e30*/  FSEL R19, R19, -INF , !P4 ;  /* 0xff80000013137808 */ /* 0x000fc40006000000 */
[----:B------:R-:W-:Y:S02]  /*0e40*/  FSEL R20, R20, -INF , !P4 ;  /* 0xff80000014147808 */ /* 0x000fe40006000000 */
[CC--:B------:R-:W-:Y:S02]  /*0e50*/  ISETP.GT.U32.AND P4, PT, R17.reuse, R56.reuse, PT ;  /* 0x000000381100720c */ /* 0x0c0fe40003f84070 */
[----:B------:R-:W-:Y:S01]  /*0e60*/  ISETP.GE.U32.AND.EX P6, PT, R16, RZ, PT, P6 ;  /* 0x000000ff1000720c */ /* 0x000fe20003fc6160 */
[----:B------:R-:W-:Y:S01]  /*0e70*/  FMUL R22, R34, UR8 ;  /* 0x0000000822167c20 */ /* 0x000fe20008400000 */
[----:B------:R-:W-:Y:S02]  /*0e80*/  ISETP.GT.U32.AND.EX P4, PT, R16, RZ, PT, P4 ;  /* 0x000000ff1000720c */ /* 0x000fe40003f84140 */
[----:B------:R-:W-:Y:S02]  /*0e90*/  FSEL R14, R14, -INF , !P6 ;  /* 0xff8000000e0e7808 */ /* 0x000fe40007000000 */
[----:B------:R-:W-:Y:S01]  /*0ea0*/  ISETP.GE.U32.AND P6, PT, R17, R56, PT ;  /* 0x000000381100720c */ /* 0x000fe20003fc6070 */
[----:B------:R-:W-:Y:S01]  /*0eb0*/  FMUL R35, R35, UR8 ;  /* 0x0000000823237c20 */ /* 0x000fe20008400000 */
[----:B------:R-:W-:-:S02]  /*0ec0*/  FSEL R22, R22, -INF , !P4 ;  /* 0xff80000016167808 */ /* 0x000fc40006000000 */
[----:B------:R-:W-:Y:S02]  /*0ed0*/  IADD3 R17, P4, R17, 0x19, RZ ;  /* 0x0000001911117810 */ /* 0x000fe40007f9e0ff */
[----:B------:R-:W-:Y:S02]  /*0ee0*/  ISETP.GE.U32.AND.EX P6, PT, R16, RZ, PT, P6 ;  /* 0x000000ff1000720c */ /* 0x000fe40003fc6160 */
[----:B------:R-:W-:Y:S02]  /*0ef0*/  IADD3.X R32, RZ, R16, RZ, P4, !PT ;  /* 0x00000010ff207210 */ /* 0x000fe400027fe4ff */
[----:B------:R-:W-:Y:S02]  /*0f00*/  FSEL R16, R35, -INF , !P6 ;  /* 0xff80000023107808 */ /* 0x000fe40007000000 */
[C---:B------:R-:W-:Y:S02]  /*0f10*/  ISETP.GT.U32.AND P4, PT, R17.reuse, R4, PT ;  /* 0x000000041100720c */ /* 0x040fe40003f84070 */
[----:B------:R-:W-:-:S02]  /*0f20*/  ISETP.GT.U32.AND P6, PT, R17, R56, PT ;  /* 0x000000381100720c */ /* 0x000fc40003fc4070 */
[----:B------:R-:W-:-:S04]  /*0f30*/  FMNMX R17, R22, R16, !PT ;  /* 0x0000001016117209 */ /* 0x000fc80007800000 */
[----:B------:R-:W-:-:S04]  /*0f40*/  FMNMX R17, R20, R17, !PT ;  /* 0x0000001114117209 */ /* 0x000fc80007800000 */
[----:B------:R-:W-:Y:S01]  /*0f50*/  FMNMX R17, R18, R17, !PT ;  /* 0x0000001112117209 */ /* 0x000fe20007800000 */
[----:B------:R-:W-:-:S03]  /*0f60*/  FMUL R15, R15, UR8 ;  /* 0x000000080f0f7c20 */ /* 0x000fc60008400000 */
[----:B------:R-:W-:Y:S02]  /*0f70*/  FMNMX R17, R24, R17, !PT ;  /* 0x0000001118117209 */ /* 0x000fe40007800000 */
[----:B------:R-:W-:Y:S01]  /*0f80*/  ISETP.GT.U32.AND.EX P1, PT, R21, RZ, PT, P1 ;  /* 0x000000ff1500720c */ /* 0x000fe20003f24110 */
[----:B------:R-:W-:Y:S01]  /*0f90*/  FMUL R21, R48, UR8 ;  /* 0x0000000830157c20 */ /* 0x000fe20008400000 */
[----:B------:R-:W-:Y:S02]  /*0fa0*/  ISETP.GT.U32.AND.EX P6, PT, R32, RZ, PT, P6 ;  /* 0x000000ff2000720c */ /* 0x000fe40003fc4160 */
[----:B------:R-:W-:Y:S02]  /*0fb0*/  FMNMX R34, R26, R17, !PT ;  /* 0x000000111a227209 */ /* 0x000fe40007800000 */
[----:B------:R-:W-:Y:S01]  /*0fc0*/  ISETP.GT.U32.AND.EX P5, PT, R50, RZ, PT, P5 ;  /* 0x000000ff3200720c */ /* 0x000fe20003fa4150 */
[----:B------:R-:W-:Y:S01]  /*0fd0*/  FMUL R17, R49, UR8 ;  /* 0x0000000831117c20 */ /* 0x000fe20008400000 */
[----:B------:R-:W-:-:S02]  /*0fe0*/  ISETP.GT.U32.AND.EX P2, PT, R27, RZ, PT, P2 ;  /* 0x000000ff1b00720c */ /* 0x000fc40003f44120 */
[----:B------:R-:W-:Y:S02]  /*0ff0*/  FSEL R27, R15, -INF , !P6 ;  /* 0xff8000000f1b7808 */ /* 0x000fe40007000000 */
[----:B------:R-:W-:Y:S02]  /*1000*/  FMNMX R48, R25, R34, !PT ;  /* 0x0000002219307209 */ /* 0x000fe40007800000 */
[----:B------:R-:W-:Y:S02]  /*1010*/  FSEL R21, R21, -INF , !P5 ;  /* 0xff80000015157808 */ /* 0x000fe40006800000 */
[----:B------:R-:W-:Y:S01]  /*1020*/  FMNMX R34, R19, R14, !PT ;  /* 0x0000000e13227209 */ /* 0x000fe20007800000 */
[----:B------:R-:W-:Y:S01]  /*1030*/  FMUL R52, R52, UR8 ;  /* 0x0000000834347c20 */ /* 0x000fe20008400000 */
[----:B------:R-:W-:Y:S02]  /*1040*/  FMNMX R15, R27, R48, !PT ;  /* 0x000000301b0f7209 */ /* 0x000fe40007800000 */
[----:B------:R-:W-:-:S02]  /*1050*/  ISETP.GT.U32.AND.EX P0, PT, R23, RZ, PT, P0 ;  /* 0x000000ff1700720c */ /* 0x000fc40003f04100 */
[----:B------:R-:W-:Y:S02]  /*1060*/  FSEL R17, R17, -INF , !P1 ;  /* 0xff80000011117808 */ /* 0x000fe40004800000 */
[----:B------:R-:W-:Y:S01]  /*1070*/  FMNMX R48, R21, R34, !PT ;  /* 0x0000002215307209 */ /* 0x000fe20007800000 */
[----:B------:R-:W-:Y:S01]  /*1080*/  FMUL R53, R53, UR8 ;  /* 0x0000000835357c20 */ /* 0x000fe20008400000 */
[----:B------:R-:W-:Y:S02]  /*1090*/  FSEL R52, R52, -INF , !P0 ;  /* 0xff80000034347808 */ /* 0x000fe40004000000 */
[----:B------:R-:W-:Y:S01]  /*10a0*/  FMNMX R23, R17, R48, !PT ;  /* 0x0000003011177209 */ /* 0x000fe20007800000 */
[----:B------:R-:W0:Y:S01]  /*10b0*/  SHFL.BFLY PT, R34, R15, 0x2, 0x1f ;  /* 0x0c401f000f227f89 */ /* 0x000e2200000e0000 */
[----:B------:R-:W-:Y:S01]  /*10c0*/  FMUL R12, R12, UR8 ;  /* 0x000000080c0c7c20 */ /* 0x000fe20008400000 */
[----:B------:R-:W-:Y:S02]  /*10d0*/  ISETP.GT.U32.AND.EX P3, PT, R51, RZ, PT, P3 ;  /* 0x000000ff3300720c */ /* 0x000fe40003f64130 */
[----:B------:R-:W-:-:S02]  /*10e0*/  FSEL R53, R53, -INF , !P2 ;  /* 0xff80000035357808 */ /* 0x000fc40005000000 */
[----:B------:R-:W-:Y:S01]  /*10f0*/  FMNMX R48, R52, R23, !PT ;  /* 0x0000001734307209 */ /* 0x000fe20007800000 */
[----:B------:R-:W-:Y:S01]  /*1100*/  FMUL R13, R13, UR8 ;  /* 0x000000080d0d7c20 */ /* 0x000fe20008400000 */
[----:B------:R-:W-:Y:S02]  /*1110*/  ISETP.GT.U32.AND.EX P4, PT, R32, RZ, PT, P4 ;  /* 0x000000ff2000720c */ /* 0x000fe40003f84140 */
[----:B------:R-:W-:Y:S02]  /*1120*/  FSEL R55, R12, -INF , !P3 ;  /* 0xff8000000c377808 */ /* 0x000fe40005800000 */
[----:B------:R-:W-:Y:S02]  /*1130*/  FMNMX R48, R53, R48, !PT ;  /* 0x0000003035307209 */ /* 0x000fe40007800000 */
[----:B------:R-:W-:Y:S02]  /*1140*/  FSEL R54, R13, -INF , !P4 ;  /* 0xff8000000d367808 */ /* 0x000fe40006000000 */
[----:B------:R-:W-:-:S04]  /*1150*/  FMNMX R13, R55, R48, !PT ;  /* 0x00000030370d7209 */ /* 0x000fc80007800000 */
[----:B------:R-:W-:-:S05]  /*1160*/  FMNMX R13, R54, R13, !PT ;  /* 0x0000000d360d7209 */ /* 0x000fca0007800000 */
[----:B------:R-:W1:Y:S01]  /*1170*/  SHFL.BFLY PT, R12, R13, 0x2, 0x1f ;  /* 0x0c401f000d0c7f89 */ /* 0x000e6200000e0000 */
[----:B0-----:R-:W-:-:S05]  /*1180*/  FMNMX R34, R15, R34, !PT ;  /* 0x000000220f227209 */ /* 0x001fca0007800000 */
[----:B------:R-:W0:Y:S01]  /*1190*/  SHFL.BFLY PT, R15, R34, 0x1, 0x1f ;  /* 0x0c201f00220f7f89 */ /* 0x000e2200000e0000 */
[----:B-1----:R-:W-:-:S05]  /*11a0*/  FMNMX R12, R13, R12, !PT ;  /* 0x0000000c0d0c7209 */ /* 0x002fca0007800000 */
[----:B------:R-:W1:Y:S01]  /*11b0*/  SHFL.BFLY PT, R23, R12, 0x1, 0x1f ;  /* 0x0c201f000c177f89 */ /* 0x000e6200000e0000 */
[----:B0-----:R-:W-:-:S04]  /*11c0*/  FMNMX R15, R34, R15, !PT ;  /* 0x0000000f220f7209 */ /* 0x001fc80007800000 */
[----:B------:R-:W-:Y:S01]  /*11d0*/  FMNMX R49, R15, R60, !PT ;  /* 0x0000003c0f317209 */ /* 0x000fe20007800000 */
[----:B----4-:R0:W-:Y:S04]  /*11e0*/  STS.U16 [R2+UR6+0x800], R61 ;  /* 0x0008003d02007988 */ /* 0x0101e80008000406 */
[--C-:B------:R-:W-:Y:S01]  /*11f0*/  FADD R15, R16, -R49.reuse ;  /* 0x80000031100f7221 */ /* 0x100fe20000000000 */
[----:B------:R-:W-:-:S03]  /*1200*/  FADD R22, R22, -R49 ;  /* 0x8000003116167221 */ /* 0x000fc60000000000 */
[----:B------:R-:W-:Y:S01]  /*1210*/  FMUL R15, R15, 1.4426950216293334961 ;  /* 0x3fb8aa3b0f0f7820 */ /* 0x000fe20000400000 */
[----:B------:R-:W-:Y:S01]  /*1220*/  FMUL R22, R22, 1.4426950216293334961 ;  /* 0x3fb8aa3b16167820 */ /* 0x000fe20000400000 */
[----:B------:R-:W-:-:S03]  /*1230*/  FADD R18, R18, -R49 ;  /* 0x8000003112127221 */ /* 0x000fc60000000000 */
[----:B------:R-:W-:Y:S01]  /*1240*/  MUFU.EX2 R16, R22 ;  /* 0x0000001600107308 */ /* 0x000fe20000000800 */
[----:B------:R-:W-:Y:S01]  /*1250*/  FMUL R18, R18, 1.4426950216293334961 ;  /* 0x3fb8aa3b12127820 */ /* 0x000fe20000400000 */
[----:B-1----:R-:W-:-:S06]  /*1260*/  FMNMX R50, R12, R23, !PT ;  /* 0x000000170c327209 */ /* 0x002fcc0007800000 */
[----:B------:R-:W1:Y:S01]  /*1270*/  MUFU.EX2 R15, R15 ;  /* 0x0000000f000f7308 */ /* 0x000e620000000800 */
[----:B------:R-:W-:Y:S01]  /*1280*/  FMNMX R50, R50, R59, !PT ;  /* 0x0000003b32327209 */ /* 0x000fe20007800000 */
[----:B------:R-:W-:-:S04]  /*1290*/  FADD R13, -R49, R60 ;  /* 0x0000003c310d7221 */ /* 0x000fc80000000100 */
[--C-:B------:R-:W-:Y:S01]  /*12a0*/  FADD R19, R19, -R50.reuse ;  /* 0x8000003213137221 */ /* 0x100fe20000000000 */
[----:B------:R-:W-:Y:S01]  /*12b0*/  FADD R17, R17, -R50 ;  /* 0x8000003211117221 */ /* 0x000fe20000000000 */
[----:B------:R2:W-:Y:S02]  /*12c0*/  MUFU.EX2 R60, R18 ;  /* 0x00000012003c7308 */ /* 0x0005e40000000800 */
[----:B------:R-:W-:Y:S01]  /*12d0*/  FMUL R19, R19, 1.4426950216293334961 ;  /* 0x3fb8aa3b13137820 */ /* 0x000fe20000400000 */
[----:B------:R-:W-:Y:S01]  /*12e0*/  FMUL R17, R17, 1.4426950216293334961 ;  /* 0x3fb8aa3b11117820 */ /* 0x000fe20000400000 */
[----:B--2---:R-:W-:Y:S01]  /*12f0*/  FADD R18, -R50, R59 ;  /* 0x0000003b32127221 */ /* 0x004fe20000000100 */
[----:B------:R-:W-:-:S03]  /*1300*/  FMUL R48, R13, 1.4426950216293334961 ;  /* 0x3fb8aa3b0d307820 */ /* 0x000fc60000400000 */
[----:B------:R-:W-:Y:S01]  /*1310*/  FMUL R18, R18, 1.4426950216293334961 ;  /* 0x3fb8aa3b12127820 */ /* 0x000fe20000400000 */
[----:B------:R-:W-:Y:S01]  /*1320*/  FADD R13, R14, -R50 ;  /* 0x800000320e0d7221 */ /* 0x000fe20000000000 */
[----:B-1----:R-:W-:Y:S01]  /*1330*/  F2FP.F16.F32.PACK_AB R33, R15, R16 ;  /* 0x000000100f21723e */ /* 0x002fe200000000ff */
[----:B------:R-:W-:Y:S01]  /*1340*/  MUFU.EX2 R14, R19 ;  /* 0x00000013000e7308 */ /* 0x000fe20000000800 */
[----:B------:R-:W-:-:S07]  /*1350*/  FADD R15, R16, R15 ;  /* 0x0000000f100f7221 */ /* 0x000fce0000000000 */
[----:B------:R-:W-:Y:S01]  /*1360*/  MUFU.EX2 R51, R18 ;  /* 0x0000001200337308 */ /* 0x000fe20000000800 */
[----:B------:R-:W-:-:S07]  /*1370*/  FADD R21, R21, -R50 ;  /* 0x8000003215157221 */ /* 0x000fce0000000000 */
[----:B------:R1:W-:Y:S01]  /*1380*/  MUFU.EX2 R59, R17 ;  /* 0x00000011003b7308 */ /* 0x0003e20000000800 */
[----:B------:R-:W-:Y:S01]  /*1390*/  BAR.SYNC.DEFER_BLOCKING 0x0 ;  /* 0x0000000000007b1d */ /* 0x000fe20000010000 */
[----:B------:R-:W-:Y:S01]  /*13a0*/  FADD R20, R20, -R49 ;  /* 0x8000003114147221 */ /* 0x000fe20000000000 */
[----:B------:R-:W-:Y:S01]  /*13b0*/  FMUL R13, R13, 1.4426950216293334961 ;  /* 0x3fb8aa3b0d0d7820 */ /* 0x000fe20000400000 */
[----:B0-----:R-:W-:Y:S02]  /*13c0*/  FMUL R61, R21, 1.4426950216293334961 ;  /* 0x3fb8aa3b153d7820 */ /* 0x001fe40000400000 */
[----:B------:R-:W-:Y:S02]  /*13d0*/  FMUL R20, R20, 1.4426950216293334961 ;  /* 0x3fb8aa3b14147820 */ /* 0x000fe40000400000 */
[----:B------:R-:W-:Y:S01]  /*13e0*/  MUFU.EX2 R48, R48 ;  /* 0x0000003000307308 */ /* 0x000fe20000000800 */
[----:B-1----:R-:W0:Y:S07]  /*13f0*/  LDSM.16.M88.4 R16, [R10+UR6+0xa00] ;  /* 0x000a00060a10783b */ /* 0x002e2e0008000200 */
[----:B------:R-:W1:Y:S08]  /*1400*/  MUFU.EX2 R12, R20 ;  /* 0x00000014000c7308 */ /* 0x000e700000000800 */
[----:B------:R-:W2:Y:S08]  /*1410*/  MUFU.EX2 R13, R13 ;  /* 0x0000000d000d7308 */ /* 0x000eb00000000800 */
[----:B------:R-:W3:Y:S01]  /*1420*/  MUFU.EX2 R61, R61 ;  /* 0x0000003d003d7308 */ /* 0x000ee20000000800 */
[----:B-1----:R-:W-:Y:S01]  /*1430*/  F2FP.F16.F32.PACK_AB R35, R60, R12 ;  /* 0x0000000c3c23723e */ /* 0x002fe200000000ff */
[C---:B------:R-:W-:Y:S01]  /*1440*/  FMUL R42, R48.reuse, R42 ;  /* 0x0000002a302a7220 */ /* 0x040fe20000400000 */
[----:B------:R-:W-:Y:S01]  /*1450*/  FMUL R43, R48, R43 ;  /* 0x0000002b302b7220 */ /* 0x000fe20000400000 */
[C---:B------:R-:W-:Y:S01]  /*1460*/  FMUL R40, R51.reuse, R40 ;  /* 0x0000002833287220 */ /* 0x040fe20000400000 */
[----:B------:R-:W-:Y:S01]  /*1470*/  FMUL R41, R51, R41 ;  /* 0x0000002933297220 */ /* 0x000fe20000400000 */
[----:B------:R-:W1:Y:S01]  /*1480*/  LDSM.16.M88.4 R20, [R10+UR6+0x800] ;  /* 0x000800060a14783b */ /* 0x000e620008000200 */
[----:B--2---:R-:W-:-:S02]  /*1490*/  F2FP.F16.F32.PACK_AB R32, R13, R14 ;  /* 0x0000000e0d20723e */ /* 0x004fc400000000ff */
[----:B---3--:R-:W-:-:S07]  /*14a0*/  F2FP.F16.F32.PACK_AB R34, R59, R61 ;  /* 0x0000003d3b22723e */ /* 0x008fce00000000ff */
[C---:B0-----:R-:W-:Y:S07]  /*14b0*/  HMMA.16816.F32 R40, R32.reuse, R16, R40 ;  /* 0x000000102028723c */ /* 0x041fee0000001828 */
[----:B------:R-:W-:Y:S01]  /*14c0*/  FADD R16, R14, R13 ;  /* 0x0000000d0e107221 */ /* 0x000fe20000000000 */
[----:B------:R-:W-:Y:S02]  /*14d0*/  FADD R17, R12, R15 ;  /* 0x0000000f0c117221 */ /* 0x000fe40000000000 */
[----:B------:R-:W0:Y:S01]  /*14e0*/  LDSM.16.M88.4 R12, [R10+UR6+0xc00] ;  /* 0x000c00060a0c783b */ /* 0x000e220008000200 */
[C---:B------:R-:W-:Y:S01]  /*14f0*/  FMUL R46, R48.reuse, R46 ;  /* 0x0000002e302e7220 */ /* 0x040fe20000400000 */
[C---:B------:R-:W-:Y:S01]  /*1500*/  FMUL R47, R48.reuse, R47 ;  /* 0x0000002f302f7220 */ /* 0x040fe20000400000 */
[C---:B------:R-:W-:Y:S01]  /*1510*/  FMUL R44, R51.reuse, R44 ;  /* 0x0000002c332c7220 */ /* 0x040fe20000400000 */
[C---:B------:R-:W-:Y:S01]  /*1520*/  FMUL R45, R51.reuse, R45 ;  /* 0x0000002d332d7220 */ /* 0x040fe20000400000 */
[C---:B------:R-:W-:Y:S01]  /*1530*/  FMUL R38, R48.reuse, R38 ;  /* 0x0000002630267220 */ /* 0x040fe20000400000 */
[----:B------:R-:W-:Y:S01]  /*1540*/  FMUL R39, R48, R39 ;  /* 0x0000002730277220 */ /* 0x000fe20000400000 */
[C---:B------:R-:W-:Y:S01]  /*1550*/  FMUL R36, R51.reuse, R36 ;  /* 0x0000002433247220 */ /* 0x040fe20000400000 */
[----:B------:R-:W-:Y:S01]  /*1560*/  FMUL R37, R51, R37 ;  /* 0x0000002533257220 */ /* 0x000fe20000400000 */
[--C-:B------:R-:W-:Y:S01]  /*1570*/  FADD R24, R24, -R49.reuse ;  /* 0x8000003118187221 */ /* 0x100fe20000000000 */
[--C-:B------:R-:W-:Y:S01]  /*1580*/  FADD R52, R52, -R50.reuse ;  /* 0x8000003234347221 */ /* 0x100fe20000000000 */
[--C-:B------:R-:W-:Y:S01]  /*1590*/  FADD R26, R26, -R49.reuse ;  /* 0x800000311a1a7221 */ /* 0x100fe20000000000 */
[----:B-1----:R-:W-:Y:S01]  /*15a0*/  HMMA.16816.F32 R44, R32, R20, R44 ;  /* 0x00000014202c723c */ /* 0x002fe2000000182c */
[--C-:B------:R-:W-:Y:S01]  /*15b0*/  FADD R53, R53, -R50.reuse ;  /* 0x8000003235357221 */ /* 0x100fe20000000000 */
[----:B------:R-:W-:Y:S01]  /*15c0*/  FADD R25, R25, -R49 ;  /* 0x8000003119197221 */ /* 0x000fe20000000000 */
[----:B------:R-:W-:-:S04]  /*15d0*/  FADD R55, R55, -R50 ;  /* 0x8000003237377221 */ /* 0x000fc80000000000 */
[----:B------:R-:W-:Y:S01]  /*15e0*/  FMUL R21, R52, 1.4426950216293334961 ;  /* 0x3fb8aa3b34157820 */ /* 0x000fe20000400000 */
[----:B------:R-:W-:Y:S01]  /*15f0*/  FMUL R20, R26, 1.4426950216293334961 ;  /* 0x3fb8aa3b1a147820 */ /* 0x000fe20000400000 */
[----:B------:R-:W-:Y:S01]  /*1600*/  FMUL R53, R53, 1.4426950216293334961 ;  /* 0x3fb8aa3b35357820 */ /* 0x000fe20000400000 */
[----:B------:R-:W-:Y:S01]  /*1610*/  FMUL R55, R55, 1.4426950216293334961 ;  /* 0x3fb8aa3b37377820 */ /* 0x000fe20000400000 */
[----:B------:R-:W-:Y:S02]  /*1620*/  FADD R54, R54, -R50 ;  /* 0x8000003236367221 */ /* 0x000fe40000000000 */
[----:B------:R-:W-:Y:S01]  /*1630*/  MUFU.EX2 R21, R21 ;  /* 0x0000001500157308 */ /* 0x000fe20000000800 */
[----:B------:R-:W-:Y:S01]  /*1640*/  FADD R27, R27, -R49 ;  /* 0x800000311b1b7221 */ /* 0x000fe20000000000 */
[----:B------:R-:W-:Y:S01]  /*1650*/  FMUL R54, R54, 1.4426950216293334961 ;  /* 0x3fb8aa3b36367820 */ /* 0x000fe20000400000 */
[----:B0-----:R-:W-:Y:S07]  /*1660*/  HMMA.16816.F32 R36, R32, R12, R36 ;  /* 0x0000000c2024723c */ /* 0x001fee0000001824 */
[----:B------:R-:W-:Y:S01]  /*1670*/  FMUL R13, R24, 1.4426950216293334961 ;  /* 0x3fb8aa3b180d7820 */ /* 0x000fe20000400000 */
[----:B------:R-:W-:Y:S01]  /*1680*/  FMUL R12, R25, 1.4426950216293334961 ;  /* 0x3fb8aa3b190c7820 */ /* 0x000fe20000400000 */
[----:B------:R-:W-:Y:S08]  /*1690*/  MUFU.EX2 R20, R20 ;  /* 0x0000001400147308 */ /* 0x000ff00000000800 */
[----:B------:R-:W0:Y:S01]  /*16a0*/  MUFU.EX2 R13, R13 ;  /* 0x0000000d000d7308 */ /* 0x000e220000000800 */
[----:B------:R-:W-:Y:S01]  /*16b0*/  FMUL R27, R27, 1.4426950216293334961 ;  /* 0x3fb8aa3b1b1b7820 */ /* 0x000fe20000400000 */
[----:B------:R-:W-:-:S06]  /*16c0*/  FADD R16, R61, R16 ;  /* 0x000000103d107221 */ /* 0x000fcc0000000000 */
[----:B------:R-:W1:Y:S01]  /*16d0*/  MUFU.EX2 R53, R53 ;  /* 0x0000003500357308 */ /* 0x000e620000000800 */
[----:B------:R-:W-:Y:S01]  /*16e0*/  FADD R60, R60, R17 ;  /* 0x000000113c3c7221 */ /* 0x000fe20000000000 */
[----:B------:R-:W-:-:S06]  /*16f0*/  FADD R16, R59, R16 ;  /* 0x000000103b107221 */ /* 0x000fcc0000000000 */
[----:B------:R-:W2:Y:S08]  /*1700*/  MUFU.EX2 R12, R12 ;  /* 0x0000000c000c7308 */ /* 0x000eb00000000800 */
[----:B------:R-:W3:Y:S01]  /*1710*/  MUFU.EX2 R55, R55 ;  /* 0x0000003700377308 */ /* 0x000ee20000000800 */
[----:B0-----:R-:W-:Y:S01]  /*1720*/  FADD R17, R13, R60 ;  /* 0x0000003c0d117221 */ /* 0x001fe20000000000 */
[----:B------:R-:W-:-:S06]  /*1730*/  FADD R16, R21, R16 ;  /* 0x0000001015107221 */ /* 0x000fcc0000000000 */
[----:B------:R0:W4:Y:S08]  /*1740*/  MUFU.EX2 R52, R27 ;  /* 0x0000001b00347308 */ /* 0x0001300000000800 */
[----:B------:R-:W5:Y:S01]  /*1750*/  MUFU.EX2 R54, R54 ;  /* 0x0000003600367308 */ /* 0x000f620000000800 */
[----:B------:R-:W-:Y:S01]  /*1760*/  FADD R17, R20, R17 ;  /* 0x0000001114117221 */ /* 0x000fe20000000000 */
[----:B-1----:R-:W-:Y:S01]  /*1770*/  FADD R16, R53, R16 ;  /* 0x0000001035107221 */ /* 0x002fe20000000000 */
[----:B0-----:R-:W-:Y:S02]  /*1780*/  LDSM.16.M88.4 R24, [R10+UR6+0xe00] ;  /* 0x000e00060a18783b */ /* 0x001fe40008000200 */
[----:B--2---:R-:W-:Y:S01]  /*1790*/  FADD R17, R12, R17 ;  /* 0x000000110c117221 */ /* 0x004fe20000000000 */
[----:B---3--:R-:W-:-:S03]  /*17a0*/  FADD R59, R55, R16 ;  /* 0x00000010373b7221 */ /* 0x008fc60000000000 */
[----:B----4-:R-:W-:Y:S01]  /*17b0*/  FADD R60, R52, R17 ;  /* 0x00000011343c7221 */ /* 0x010fe20000000000 */
[----:B-----5:R-:W-:-:S04]  /*17c0*/  FADD R59, R54, R59 ;  /* 0x0000003b363b7221 */ /* 0x020fc80000000000 */
[----:B------:R-:W0:Y:S04]  /*17d0*/  SHFL.BFLY PT, R16, R60, 0x2, 0x1f ;  /* 0x0c401f003c107f89 */ /* 0x000e2800000e0000 */
[----:B------:R-:W1:Y:S01]  /*17e0*/  SHFL.BFLY PT, R17, R59, 0x2, 0x1f ;  /* 0x0c401f003b117f89 */ /* 0x000e6200000e0000 */
[C---:B------:R-:W-:Y:S01]  /*17f0*/  FMUL R30, R48.reuse, R30 ;  /* 0x0000001e301e7220 */ /* 0x040fe20000400000 */
[----:B------:R-:W-:Y:S01]  /*1800*/  FMUL R31, R48, R31 ;  /* 0x0000001f301f7220 */ /* 0x000fe20000400000 */
[C---:B------:R-:W-:Y:S01]  /*1810*/  FMUL R28, R51.reuse, R28 ;  /* 0x0000001c331c7220 */ /* 0x040fe20000400000 */
[----:B------:R-:W-:Y:S01]  /*1820*/  FMUL R29, R51, R29 ;  /* 0x0000001d331d7220 */ /* 0x000fe20000400000 */
[----:B------:R-:W-:-:S04]  /*1830*/  UIADD3 UR4, UP0, UR4, 0x20, URZ ;  /* 0x0000002004047890 */ /* 0x000fc8000ff1e03f */
[----:B------:R-:W-:Y:S01]  /*1840*/  UIADD3.X UR5, URZ, UR5, URZ, UP0, !UPT ;  /* 0x000000053f057290 */ /* 0x000fe200087fe43f */
[----:B0-----:R-:W-:Y:S01]  /*1850*/  FADD R16, R60, R16 ;  /* 0x000000103c107221 */ /* 0x001fe20000000000 */
[----:B------:R-:W-:Y:S01]  /*1860*/  HMMA.16816.F32 R28, R32, R24, R28 ;  /* 0x00000018201c723c */ /* 0x000fe2000000181c */
[----:B-1----:R-:W-:-:S06]  /*1870*/  FADD R17, R59, R17 ;  /* 0x000000113b117221 */ /* 0x002fcc0000000000 */
[----:B------:R-:W-:Y:S02]  /*1880*/  F2FP.F16.F32.PACK_AB R33, R20, R13 ;  /* 0x0000000d1421723e */ /* 0x000fe400000000ff */
[----:B------:R-:W0:Y:S04]  /*1890*/  SHFL.BFLY PT, R13, R16, 0x1, 0x1f ;  /* 0x0c201f00100d7f89 */ /* 0x000e2800000e0000 */
[----:B------:R-:W1:Y:S01]  /*18a0*/  SHFL.BFLY PT, R20, R17, 0x1, 0x1f ;  /* 0x0c201f0011147f89 */ /* 0x000e6200000e0000 */
[----:B------:R-:W-:Y:S01]  /*18b0*/  F2FP.F16.F32.PACK_AB R35, R52, R12 ;  /* 0x0000000c3423723e */ /* 0x000fe200000000ff */
[----:B------:R-:W-:Y:S01]  /*18c0*/  IMAD.U32 R12, RZ, RZ, UR5 ;  /* 0x00000005ff0c7e24 */ /* 0x000fe2000f8e00ff */
[----:B------:R-:W-:-:S04]  /*18d0*/  ISETP.LE.U32.AND P0, PT, R3, UR4, PT ;  /* 0x0000000403007c0c */ /* 0x000fc8000bf03070 */
[----:B------:R-:W-:Y:S02]  /*18e0*/  ISETP.GE.U32.AND.EX P0, PT, R12, RZ, PT, P0 ;  /* 0x000000ff0c00720c */ /* 0x000fe40003f06100 */
[----:B------:R-:W-:Y:S02]  /*18f0*/  F2FP.F16.F32.PACK_AB R32, R53, R21 ;  /* 0x000000153520723e */ /* 0x000fe400000000ff */
[----:B------:R-:W-:Y:S01]  /*1900*/  F2FP.F16.F32.PACK_AB R34, R54, R55 ;  /* 0x000000373622723e */ /* 0x000fe200000000ff */
[----:B------:R-:W-:Y:S01]  /*1910*/  IMAD R8, R5, 0x20, R8 ;  /* 0x0000002005087824 */ /* 0x000fe200078e0208 */
[----:B------:R-:W-:Y:S01]  /*1920*/  LEA R7, R9, R7, 0x5 ;  /* 0x0000000709077211 */ /* 0x000fe200078e28ff */
[----:B------:R-:W-:Y:S01]  /*1930*/  IMAD.MOV.U32 R60, RZ, RZ, R49 ;  /* 0x000000ffff3c7224 */ /* 0x000fe200078e0031 */
[----:B------:R-:W-:-:S03]  /*1940*/  MOV R59, R50 ;  /* 0x00000032003b7202 */ /* 0x000fc60000000f00 */
[----:B------:R-:W-:Y:S01]  /*1950*/  HMMA.16816.F32 R44, R32, R22, R44 ;  /* 0x00000016202c723c */ /* 0x000fe2000000182c */
[----:B0-----:R-:W-:Y:S01]  /*1960*/  FADD R13, R16, R13 ;  /* 0x0000000d100d7221 */ /* 0x001fe20000000000 */
[----:B-1----:R-:W-:-:S04]  /*1970*/  FADD R20, R17, R20 ;  /* 0x0000001411147221 */ /* 0x002fc80000000000 */
[----:B------:R-:W-:Y:S01]  /*1980*/  HMMA.16816.F32 R40, R32, R18, R40 ;  /* 0x000000122028723c */ /* 0x000fe20000001828 */
[----:B------:R-:W-:Y:S01]  /*1990*/  FFMA R57, R48, R57, R13 ;  /* 0x0000003930397223 */ /* 0x000fe2000000000d */
[----:B------:R-:W-:-:S04]  /*19a0*/  FFMA R58, R51, R58, R20 ;  /* 0x0000003a333a7223 */ /* 0x000fc80000000014 */
[C---:B------:R-:W-:Y:S06]  /*19b0*/  HMMA.16816.F32 R36, R32.reuse, R14, R36 ;  /* 0x0000000e2024723c */ /* 0x040fec0000001824 */
[----:B------:R-:W-:Y:S01]  /*19c0*/  HMMA.16816.F32 R28, R32, R26, R28 ;  /* 0x0000001a201c723c */ /* 0x000fe2000000181c */
[----:B------:R-:W-:-:S08]  /*19d0*/  NOP ;  /* 0x0000000000007918 */ /* 0x000fd00000000000 */
[----:B------:R-:W-:-:S15]  /*19e0*/  @!P0 BRA `(.L_x_1) ;  /* 0xffffffec00c88947 */ /* 0x000fde000383ffff */
.L_x_0:
[----:B------:R-:W0:Y:S01]  /*19f0*/  S2R R2, SR_TID.X ;  /* 0x0000000000027919 */ /* 0x000e220000002100 */
[----:B------:R-:W1:Y:S01]  /*1a00*/  S2UR UR5, SR_CgaCtaId ;  /* 0x00000000000579c3 */ /* 0x000e620000008800 */
[----:B------:R-:W-:Y:S01]  /*1a10*/  FSETP.GEU.AND P1, PT, R58, 1.175494350822287508e-38, PT ;  /* 0x008000003a00780b */ /* 0x000fe20003f2e000 */
[----:B------:R-:W-:Y:S01]  /*1a20*/  UMOV UR4, 0x400 ;  /* 0x0000040000047882 */ /* 0x000fe20000000000 */
[----:B------:R-:W-:-:S05]  /*1a30*/  FSETP.GEU.AND P2, PT, R57, 1.175494350822287508e-38, PT ;  /* 0x008000003900780b */ /* 0x000fca0003f4e000 */
[----:B------:R-:W-:Y:S01]  /*1a40*/  BAR.SYNC.DEFER_BLOCKING 0x0 ;  /* 0x0000000000007b1d */ /* 0x000fe20000010000 */
[C---:B------:R-:W-:Y:S02]  /*1a50*/  FSETP.GT.AND P0, PT, |R57|.reuse, 8.50705917302346158658e+37, PT ;  /* 0x7e8000003900780b */ /* 0x040fe40003f04200 */
[----:B------:R-:W-:Y:S02]  /*1a60*/  FSEL R9, RZ, -23, P2 ;  /* 0xc1b80000ff097808 */ /* 0x000fe40001000000 */
[----:B------:R-:W-:-:S09]  /*1a70*/  FSETP.GEU.AND P3, PT, |R57|, 1.175494350822287508e-38, PT ;  /* 0x008000003900780b */ /* 0x000fd20003f6e200 */
[----:B------:R-:W-:Y:S01]  /*1a80*/  @P0 FMUL R31, R31, 0.25 ;  /* 0x3e8000001f1f0820 */ /* 0x000fe20000400000 */
[----:B------:R-:W-:Y:S01]  /*1a90*/  @P0 FMUL R30, R30, 0.25 ;  /* 0x3e8000001e1e0820 */ /* 0x000fe20000400000 */
[----:B------:R-:W-:Y:S01]  /*1aa0*/  @P0 FMUL R39, R39, 0.25 ;  /* 0x3e80000027270820 */ /* 0x000fe20000400000 */
[----:B------:R-:W-:Y:S01]  /*1ab0*/  @P0 FMUL R38, R38, 0.25 ;  /* 0x3e80000026260820 */ /* 0x000fe20000400000 */
[----:B------:R-:W-:Y:S01]  /*1ac0*/  @P0 FMUL R43, R43, 0.25 ;  /* 0x3e8000002b2b0820 */ /* 0x000fe20000400000 */
[----:B------:R-:W-:Y:S01]  /*1ad0*/  @P0 FMUL R42, R42, 0.25 ;  /* 0x3e8000002a2a0820 */ /* 0x000fe20000400000 */
[----:B-1----:R-:W-:Y:S01]  /*1ae0*/  ULEA UR6, UR5, UR4, 0x18 ;  /* 0x0000000405067291 */ /* 0x002fe2000f8ec03f */
[----:B------:R-:W-:Y:S01]  /*1af0*/  @P0 FMUL R47, R47, 0.25 ;  /* 0x3e8000002f2f0820 */ /* 0x000fe20000400000 */
[----:B------:R-:W-:Y:S01]  /*1b00*/  @P0 FMUL R46, R46, 0.25 ;  /* 0x3e8000002e2e0820 */ /* 0x000fe20000400000 */
[----:B------:R-:W-:Y:S01]  /*1b10*/  @!P3 FMUL R31, R31, 16777216 ;  /* 0x4b8000001f1fb820 */ /* 0x000fe20000400000 */
[----:B------:R-:W-:Y:S01]  /*1b20*/  @!P3 FMUL R30, R30, 16777216 ;  /* 0x4b8000001e1eb820 */ /* 0x000fe20000400000 */
[----:B------:R-:W-:Y:S01]  /*1b30*/  @!P3 FMUL R39, R39, 16777216 ;  /* 0x4b8000002727b820 */ /* 0x000fe20000400000 */
[----:B------:R-:W-:Y:S01]  /*1b40*/  @!P3 FMUL R38, R38, 16777216 ;  /* 0x4b8000002626b820 */ /* 0x000fe20000400000 */
[C---:B0-----:R-:W-:Y:S01]  /*1b50*/  LOP3.LUT R3, R2.reuse, 0x1c, RZ, 0xc0, !PT ;  /* 0x0000001c02037812 */ /* 0x041fe200078ec0ff */
[C---:B------:R-:W-:Y:S01]  /*1b60*/  IMAD.SHL.U32 R8, R2.reuse, 0x80, RZ ;  /* 0x0000008002087824 */ /* 0x040fe200078e00ff */
[C---:B------:R-:W-:Y:S01]  /*1b70*/  SHF.L.U32 R4, R2.reuse, 0x5, RZ ;  /* 0x0000000502047819 */ /* 0x040fe200000006ff */
[----:B------:R-:W-:Y:S01]  /*1b80*/  @!P3 FMUL R43, R43, 16777216 ;  /* 0x4b8000002b2bb820 */ /* 0x000fe20000400000 */
[----:B------:R-:W-:Y:S01]  /*1b90*/  SHF.L.U32 R6, R2, 0x3, RZ ;  /* 0x0000000302067819 */ /* 0x000fe200000006ff */
[----:B------:R-:W-:Y:S01]  /*1ba0*/  IMAD.SHL.U32 R3, R3, 0x2, RZ ;  /* 0x0000000203037824 */ /* 0x000fe200078e00ff */
[----:B------:R-:W-:Y:S01]  /*1bb0*/  LOP3.LUT R10, R8, 0x600, RZ, 0xc0, !PT ;  /* 0x00000600080a7812 */ /* 0x000fe200078ec0ff */
[----:B------:R-:W-:Y:S01]  /*1bc0*/  @!P3 FMUL R42, R42, 16777216 ;  /* 0x4b8000002a2ab820 */ /* 0x000fe20000400000 */
[----:B------:R-:W-:Y:S01]  /*1bd0*/  LOP3.LUT R7, R6, 0x38, RZ, 0xc0, !PT ;  /* 0x0000003806077812 */ /* 0x000fe200078ec0ff */
[----:B------:R-:W-:Y:S01]  /*1be0*/  @!P3 FMUL R47, R47, 16777216 ;  /* 0x4b8000002f2fb820 */ /* 0x000fe20000400000 */
[----:B------:R-:W-:Y:S01]  /*1bf0*/  LOP3.LUT R11, R3, 0x260, R4, 0x78, !PT ;  /* 0x00000260030b7812 */ /* 0x000fe200078e7804 */
[----:B------:R-:W-:Y:S01]  /*1c00*/  @!P3 FMUL R46, R46, 16777216 ;  /* 0x4b8000002e2eb820 */ /* 0x000fe20000400000 */
[----:B------:R-:W-:Y:S01]  /*1c10*/  LOP3.LUT R3, R2, 0xc0, RZ, 0xc0, !PT ;  /* 0x000000c002037812 */ /* 0x000fe200078ec0ff */
[----:B------:R-:W-:Y:S01]  /*1c20*/  ULDC.64 UR4, c[0x0][0x270] ;  /* 0x00009c0000047ab9 */ /* 0x000fe20000000a00 */
[----:B------:R-:W-:Y:S01]  /*1c30*/  FSEL R8, RZ, -23, P1 ;  /* 0xc1b80000ff087808 */ /* 0x000fe20000800000 */
[----:B------:R-:W-:Y:S01]  /*1c40*/  UIMAD UR4, UR7, UR4, URZ ;  /* 0x00000004070472a4 */ /* 0x000fe2000f8e023f */
[----:B------:R-:W-:-:S02]  /*1c50*/  SHF.R.U32.HI R3, RZ, 0x1, R3 ;  /* 0x00000001ff037819 */ /* 0x000fc40000011603 */
[----:B------:R-:W-:Y:S01]  /*1c60*/  SHF.R.U32.HI R4, RZ, 0x1, R2 ;  /* 0x00000001ff047819 */ /* 0x000fe20000011602 */
[----:B------:R-:W-:Y:S01]  /*1c70*/  USHF.L.U32 UR8, UR4, 0x1, URZ ;  /* 0x0000000104087899 */ /* 0x000fe2000800063f */
[----:B------:R-:W-:Y:S01]  /*1c80*/  LOP3.LUT R15, R3, 0x1f8, R6, 0x78, !PT ;  /* 0x000001f8030f7812 */ /* 0x000fe200078e7806 */
[----:B------:R-:W-:Y:S01]  /*1c90*/  FMUL R3, R58, 8388608 ;  /* 0x4b0000003a037820 */ /* 0x000fe20000400000 */
[----:B------:R-:W-:Y:S01]  /*1ca0*/  FMUL R6, R57, 8388608 ;  /* 0x4b00000039067820 */ /* 0x000fe20000400000 */
[----:B------:R-:W-:Y:S02]  /*1cb0*/  LOP3.LUT R4, R4, 0x4, RZ, 0xc0, !PT ;  /* 0x0000000404047812 */ /* 0x000fe400078ec0ff */
[----:B------:R-:W-:Y:S02]  /*1cc0*/  LOP3.LUT R14, R2, 0x20, RZ, 0xc0, !PT ;  /* 0x00000020020e7812 */ /* 0x000fe400078ec0ff */
[----:B------:R-:W-:Y:S02]  /*1cd0*/  FSEL R3, R3, R58, !P1 ;  /* 0x0000003a03037208 */ /* 0x000fe40004800000 */
[----:B------:R-:W-:-:S02]  /*1ce0*/  FSETP.GT.AND P1, PT, |R58|, 8.50705917302346158658e+37, PT ;  /* 0x7e8000003a00780b */ /* 0x000fc40003f24200 */
[----:B------:R-:W-:Y:S01]  /*1cf0*/  FSEL R6, R6, R57, !P2 ;  /* 0x0000003906067208 */ /* 0x000fe20005000000 */
[----:B------:R-:W-:Y:S01]  /*1d00*/  @P0 FMUL R57, R57, 0.25 ;  /* 0x3e80000039390820 */ /* 0x000fe20000400000 */
[----:B------:R-:W-:Y:S02]  /*1d10*/  FSETP.GEU.AND P2, PT, |R58|, 1.175494350822287508e-38, PT ;  /* 0x008000003a00780b */ /* 0x000fe40003f4e200 */
[----:B------:R-:W-:Y:S01]  /*1d20*/  IADD3 R7, R4, UR6, R7 ;  /* 0x0000000604077c10 */ /* 0x000fe2000fffe007 */
[----:B------:R-:W-:Y:S01]  /*1d30*/  VIADD R5, R6, 0xc0cafb0d ;  /* 0xc0cafb0d06057836 */ /* 0x000fe20000000000 */
[----:B------:R-:W-:Y:S01]  /*1d40*/  IADD3 R4, R3, -0x3f3504f3, RZ ;  /* 0xc0cafb0d03047810 */ /* 0x000fe20007ffe0ff */
[----:B------:R-:W-:Y:S01]  /*1d50*/  @!P3 FMUL R57, R57, 16777216 ;  /* 0x4b8000003939b820 */ /* 0x000fe20000400000 */
[----:B------:R-:W-:Y:S02]  /*1d60*/  IADD3 R10, R15, UR6, R10 ;  /* 0x000000060f0a7c10 */ /* 0x000fe4000fffe00a */
[----:B------:R-:W-:Y:S01]  /*1d70*/  LOP3.LUT R13, R5, 0xff800000, RZ, 0xc0, !PT ;  /* 0xff800000050d7812 */ /* 0x000fe200078ec0ff */
[----:B------:R-:W-:Y:S01]  /*1d80*/  @P1 FMUL R58, R58, 0.25 ;  /* 0x3e8000003a3a1820 */ /* 0x000fe20000400000 */
[----:B------:R-:W-:Y:S01]  /*1d90*/  LOP3.LUT R12, R4, 0xff800000, RZ, 0xc0, !PT ;  /* 0xff800000040c7812 */ /* 0x000fe200078ec0ff */
[----:B------:R-:W-:Y:S01]  /*1da0*/  @P1 FMUL R40, R40, 0.25 ;  /* 0x3e80000028281820 */ /* 0x000fe20000400000 */
[----:B------:R-:W-:Y:S01]  /*1db0*/  I2FP.F32.S32 R4, R13 ;  /* 0x0000000d00047245 */ /* 0x000fe20000201400 */
[----:B------:R-:W-:Y:S01]  /*1dc0*/  @!P2 FMUL R58, R58, 16777216 ;  /* 0x4b8000003a3aa820 */ /* 0x000fe20000400000 */
[----:B------:R-:W-:Y:S01]  /*1dd0*/  @P1 FMUL R44, R44, 0.25 ;  /* 0x3e8000002c2c1820 */ /* 0x000fe20000400000 */
[----:B------:R-:W-:Y:S01]  /*1de0*/  @P1 FMUL R28, R28, 0.25 ;  /* 0x3e8000001c1c1820 */ /* 0x000fe20000400000 */
[----:B------:R-:W-:Y:S01]  /*1df0*/  @P1 FMUL R36, R36, 0.25 ;  /* 0x3e80000024241820 */ /* 0x000fe20000400000 */
[----:B------:R-:W0:Y:S01]  /*1e00*/  MUFU.RCP R18, R58 ;  /* 0x0000003a00127308 */ /* 0x000e220000001000 */
[----:B------:R-:W-:Y:S01]  /*1e10*/  FFMA.FTZ R9, R4, 1.1920928955078125e-07, R9 ;  /* 0x3400000004097823 */ /* 0x000fe20000010009 */
[-C--:B------:R-:W-:Y:S01]  /*1e20*/  I2FP.F32.S32 R5, R12.reuse ;  /* 0x0000000c00057245 */ /* 0x080fe20000201400 */
[----:B------:R-:W-:Y:S01]  /*1e30*/  @!P2 FMUL R40, R40, 16777216 ;  /* 0x4b8000002828a820 */ /* 0x000fe20000400000 */
[----:B------:R-:W-:Y:S01]  /*1e40*/  @!P2 FMUL R44, R44, 16777216 ;  /* 0x4b8000002c2ca820 */ /* 0x000fe20000400000 */
[----:B------:R-:W-:Y:S01]  /*1e50*/  @!P2 FMUL R28, R28, 16777216 ;  /* 0x4b8000001c1ca820 */ /* 0x000fe20000400000 */
[----:B------:R-:W-:Y:S01]  /*1e60*/  @!P2 FMUL R36, R36, 16777216 ;  /* 0x4b8000002424a820 */ /* 0x000fe20000400000 */
[----:B------:R-:W-:Y:S01]  /*1e70*/  LEA R11, R14, R11, 0x2 ;  /* 0x0000000b0e0b7211 */ /* 0x000fe200078e10ff */
[----:B------:R-:W1:Y:S01]  /*1e80*/  MUFU.RCP R4, R57 ;  /* 0x0000003900047308 */ /* 0x000e620000001000 */
[----:B------:R-:W-:Y:S01]  /*1e90*/  FFMA.FTZ R8, R5, 1.1920928955078125e-07, R8 ;  /* 0x3400000005087823 */ /* 0x000fe20000010008 */
[----:B------:R-:W-:Y:S01]  /*1ea0*/  @P1 FMUL R29, R29, 0.25 ;  /* 0x3e8000001d1d1820 */ /* 0x000fe20000400000 */
[----:B------:R-:W-:Y:S01]  /*1eb0*/  @P1 FMUL R37, R37, 0.25 ;  /* 0x3e80000025251820 */ /* 0x000fe20000400000 */
[----:B------:R-:W-:Y:S01]  /*1ec0*/  @P1 FMUL R41, R41, 0.25 ;  /* 0x3e80000029291820 */ /* 0x000fe20000400000 */
[----:B------:R-:W-:Y:S01]  /*1ed0*/  @P1 FMUL R45, R45, 0.25 ;  /* 0x3e8000002d2d1820 */ /* 0x000fe20000400000 */
[----:B------:R-:W-:Y:S01]  /*1ee0*/  IADD3 R12, R3, -R12, RZ ;  /* 0x8000000c030c7210 */ /* 0x000fe20007ffe0ff */
[----:B------:R-:W-:-:S02]  /*1ef0*/  IMAD.IADD R13, R6, 0x1, -R13 ;  /* 0x00000001060d7824 */ /* 0x000fc400078e0a0d */
[----:B------:R-:W-:Y:S01]  /*1f00*/  @!P2 FMUL R29, R29, 16777216 ;  /* 0x4b8000001d1da820 */ /* 0x000fe20000400000 */
[C---:B0-----:R-:W-:Y:S01]  /*1f10*/  FMUL R15, R18.reuse, R40 ;  /* 0x00000028120f7220 */ /* 0x041fe20000400000 */
[C---:B------:R-:W-:Y:S01]  /*1f20*/  FMUL R44, R18.reuse, R44 ;  /* 0x0000002c122c7220 */ /* 0x040fe20000400000 */
[C---:B------:R-:W-:Y:S01]  /*1f30*/  FMUL R5, R18.reuse, R28 ;  /* 0x0000001c12057220 */ /* 0x040fe20000400000 */
[----:B------:R-:W-:Y:S01]  /*1f40*/  FMUL R14, R18, R36 ;  /* 0x00000024120e7220 */ /* 0x000fe20000400000 */
[----:B------:R-:W-:Y:S01]  /*1f50*/  @!P2 FMUL R37, R37, 16777216 ;  /* 0x4b8000002525a820 */ /* 0x000fe20000400000 */
[----:B------:R-:W-:Y:S01]  /*1f60*/  @!P2 FMUL R41, R41, 16777216 ;  /* 0x4b8000002929a820 */ /* 0x000fe20000400000 */
[----:B------:R-:W-:Y:S01]  /*1f70*/  @!P2 FMUL R45, R45, 16777216 ;  /* 0x4b8000002d2da820 */ /* 0x000fe20000400000 */
[----:B------:R-:W-:Y:S01]  /*1f80*/  FADD R12, R12, -1 ;  /* 0xbf8000000c0c7421 */ /* 0x000fe20000000000 */
[C---:B-1----:R-:W-:Y:S01]  /*1f90*/  FMUL R16, R4.reuse, R31 ;  /* 0x0000001f04107220 */ /* 0x042fe20000400000 */
[C---:B------:R-:W-:Y:S01]  /*1fa0*/  FMUL R17, R4.reuse, R30 ;  /* 0x0000001e04117220 */ /* 0x040fe20000400000 */
[C---:B------:R-:W-:Y:S01]  /*1fb0*/  FMUL R21, R4.reuse, R39 ;  /* 0x0000002704157220 */ /* 0x040fe20000400000 */
[C---:B------:R-:W-:Y:S01]  /*1fc0*/  FMUL R20, R4.reuse, R38 ;  /* 0x0000002604147220 */ /* 0x040fe20000400000 */
[C---:B------:R-:W-:Y:S01]  /*1fd0*/  FMUL R23, R4.reuse, R43 ;  /* 0x0000002b04177220 */ /* 0x040fe20000400000 */
[C---:B------:R-:W-:Y:S01]  /*1fe0*/  FMUL R24, R4.reuse, R42 ;  /* 0x0000002a04187220 */ /* 0x040fe20000400000 */
[C---:B------:R-:W-:Y:S01]  /*1ff0*/  FMUL R26, R4.reuse, R47 ;  /* 0x0000002f041a7220 */ /* 0x040fe20000400000 */
[----:B------:R-:W-:Y:S01]  /*2000*/  FMUL R25, R4, R46 ;  /* 0x0000002e04197220 */ /* 0x000fe20000400000 */
[----:B------:R-:W-:Y:S01]  /*2010*/  F2FP.F16.F32.PACK_AB R4, R15, R44 ;  /* 0x0000002c0f04723e */ /* 0x000fe200000000ff */
[----:B------:R-:W-:Y:S01]  /*2020*/  IMAD.MOV.U32 R15, RZ, RZ, 0x3dc6b27f ;  /* 0x3dc6b27fff0f7424 */ /* 0x000fe200078e00ff */
[----:B------:R-:W-:Y:S01]  /*2030*/  F2FP.F16.F32.PACK_AB R5, R5, R14 ;  /* 0x0000000e0505723e */ /* 0x000fe200000000ff */
[----:B------:R-:W-:Y:S01]  /*2040*/  FADD R14, R13, -1 ;  /* 0xbf8000000d0e7421 */ /* 0x000fe20000000000 */
[C---:B------:R-:W-:Y:S01]  /*2050*/  FMUL R19, R18.reuse, R29 ;  /* 0x0000001d12137220 */ /* 0x040fe20000400000 */
[C---:B------:R-:W-:Y:S01]  /*2060*/  FMUL R22, R18.reuse, R37 ;  /* 0x0000002512167220 */ /* 0x040fe20000400000 */
[C---:B------:R-:W-:Y:S01]  /*2070*/  FMUL R41, R18.reuse, R41 ;  /* 0x0000002912297220 */ /* 0x040fe20000400000 */
[----:B------:R-:W-:Y:S01]  /*2080*/  FMUL R18, R18, R45 ;  /* 0x0000002d12127220 */ /* 0x000fe20000400000 */
[-C--:B------:R-:W-:Y:S01]  /*2090*/  FFMA.FTZ R13, R12, R15.reuse, -0.16845393180847167969 ;  /* 0xbe2c7f300c0d7423 */ /* 0x080fe2000001000f */
[----:B------:R-:W-:Y:S01]  /*20a0*/  FFMA.FTZ R15, R14, R15, -0.16845393180847167969 ;  /* 0xbe2c7f300e0f7423 */ /* 0x000fe2000001000f */
[----:B------:R0:W-:Y:S01]  /*20b0*/  STS.64 [R11+UR6], R4 ;  /* 0x000000040b007988 */ /* 0x0001e20008000a06 */
[----:B------:R-:W-:Y:S01]  /*20c0*/  F2FP.F16.F32.PACK_AB R19, R19, R22 ;  /* 0x000000161313723e */ /* 0x000fe200000000ff */
[----:B------:R-:W-:Y:S01]  /*20d0*/  FFMA.FTZ R13, R12, R13, 0.1716887056827545166 ;  /* 0x3e2fcf2a0c0d7423 */ /* 0x000fe2000001000d */
[----:B------:R-:W-:Y:S01]  /*20e0*/  F2FP.F16.F32.PACK_AB R18, R41, R18 ;  /* 0x000000122912723e */ /* 0x000fe200000000ff */
[----:B------:R-:W-:Y:S01]  /*20f0*/  FFMA.FTZ R15, R14, R15, 0.1716887056827545166 ;  /* 0x3e2fcf2a0e0f7423 */ /* 0x000fe2000001000f */
[----:B------:R-:W-:Y:S01]  /*2100*/  F2FP.F16.F32.PACK_AB R29, R17, R20 ;  /* 0x00000014111d723e */ /* 0x000fe200000000ff */
[----:B------:R-:W-:Y:S01]  /*2110*/  FFMA.FTZ R13, R12, R13, -0.17900948226451873779 ;  /* 0xbe374e430c0d7423 */ /* 0x000fe2000001000d */
[----:B------:R-:W-:Y:S01]  /*2120*/  F2FP.F16.F32.PACK_AB R28, R24, R25 ;  /* 0x00000019181c723e */ /* 0x000fe200000000ff */
[----:B------:R-:W-:Y:S01]  /*2130*/  FFMA.FTZ R15, R14, R15, -0.17900948226451873779 ;  /* 0xbe374e430e0f7423 */ /* 0x000fe2000001000f */
[----:B------:R-:W-:Y:S01]  /*2140*/  F2FP.F16.F32.PACK_AB R21, R16, R21 ;  /* 0x000000151015723e */ /* 0x000fe200000000ff */
[----:B------:R1:W-:Y:S01]  /*2150*/  STS.64 [R11+UR6+0x100], R18 ;  /* 0x000100120b007988 */ /* 0x0003e20008000a06 */
[----:B------:R-:W-:Y:S01]  /*2160*/  F2FP.F16.F32.PACK_AB R20, R23, R26 ;  /* 0x0000001a1714723e */ /* 0x000fe200000000ff */
[----:B------:R-:W-:Y:S01]  /*2170*/  FFMA.FTZ R15, R14, R15, 0.20512372255325317383 ;  /* 0x3e520bf40e0f7423 */ /* 0x000fe2000001000f */
[----:B0-----:R-:W-:Y:S01]  /*2180*/  LOP3.LUT R4, R11, 0x40, RZ, 0x3c, !PT ;  /* 0x000000400b047812 */ /* 0x001fe200078e3cff */
[----:B------:R-:W-:Y:S01]  /*2190*/  FFMA.FTZ R13, R12, R13, 0.20512372255325317383 ;  /* 0x3e520bf40c0d7423 */ /* 0x000fe2000001000d */
[----:B------:R-:W-:Y:S01]  /*21a0*/  ISETP.GE.U32.AND P1, PT, R3, 0x7f800000, PT ;  /* 0x7f8000000300780c */ /* 0x000fe20003f26070 */
[----:B------:R-:W-:Y:S01]  /*21b0*/  FFMA.FTZ R15, R14, R15, -0.24046532809734344482 ;  /* 0xbe763c8b0e0f7423 */ /* 0x000fe2000001000f */
[----:B------:R-:W0:Y:S01]  /*21c0*/  LDC R22, c[0x0][0x278] ;  /* 0x00009e00ff167b82 */ /* 0x000e220000000800 */
[----:B------:R-:W-:Y:S01]  /*21d0*/  STS.64 [R4+UR6+0x400], R28 ;  /* 0x0004001c04007988 */ /* 0x000fe20008000a06 */
[----:B------:R-:W-:Y:S01]  /*21e0*/  FFMA.FTZ R13, R12, R13, -0.24046532809734344482 ;  /* 0xbe763c8b0c0d7423 */ /* 0x000fe2000001000d */
[----:B------:R-:W-:Y:S01]  /*21f0*/  FFMA.FTZ R15, R14, R15, 0.28857114911079406738 ;  /* 0x3e93bf990e0f7423 */ /* 0x000fe2000001000f */
[----:B------:R-:W-:Y:S01]  /*2200*/  ISETP.GE.U32.AND P2, PT, R6, 0x7f800000, PT ;  /* 0x7f8000000600780c */ /* 0x000fe20003f46070 */
[----:B------:R2:W-:Y:S01]  /*2210*/  STS.64 [R4+UR6+0x500], R20 ;  /* 0x0005001404007988 */ /* 0x0005e20008000a06 */
[----:B------:R-:W-:Y:S01]  /*2220*/  FFMA.FTZ R13, R12, R13, 0.28857114911079406738 ;  /* 0x3e93bf990c0d7423 */ /* 0x000fe2000001000d */
[----:B------:R-:W-:Y:S01]  /*2230*/  FFMA.FTZ R15, R14, R15, -0.36067417263984680176 ;  /* 0xbeb8aa490e0f7423 */ /* 0x000fe2000001000f */
[----:B-1----:R-:W1:Y:S08]  /*2240*/  LDC.64 R18, c[0x0][0x228] ;  /* 0x00008a00ff127b82 */ /* 0x002e700000000a00 */
[----:B------:R-:W-:Y:S01]  /*2250*/  BAR.SYNC.DEFER_BLOCKING 0x0 ;  /* 0x0000000000007b1d */ /* 0x000fe20000010000 */
[----:B------:R-:W-:Y:S01]  /*2260*/  FFMA.FTZ R13, R12, R13, -0.36067417263984680176 ;  /* 0xbeb8aa490c0d7423 */ /* 0x000fe2000001000d */
[----:B------:R-:W-:Y:S01]  /*2270*/  FFMA.FTZ R15, R14, R15, 0.48089820146560668945 ;  /* 0x3ef6384a0e0f7423 */ /* 0x000fe2000001000f */
[----:B------:R-:W-:-:S02]  /*2280*/  SHF.L.U32 R5, R2, 0x2, RZ ;  /* 0x0000000202057819 */ /* 0x000fc400000006ff */
[----:B------:R-:W-:Y:S01]  /*2290*/  FFMA.FTZ R13, R12, R13, 0.48089820146560668945 ;  /* 0x3ef6384a0c0d7423 */ /* 0x000fe2000001000d */
[----:B------:R-:W-:Y:S01]  /*22a0*/  FFMA.FTZ R15, R14, R15, -0.72134751081466674805 ;  /* 0xbf38aa3b0e0f7423 */ /* 0x000fe2000001000f */
[----:B------:R-:W-:Y:S01]  /*22b0*/  LOP3.LUT R16, R5, 0x40, RZ, 0xc0, !PT ;  /* 0x0000004005107812 */ /* 0x000fe200078ec0ff */
[----:B--2---:R-:W2:Y:S01]  /*22c0*/  LDC.64 R20, c[0x0][0x230] ;  /* 0x00008c00ff147b82 */ /* 0x004ea20000000a00 */
[----:B------:R-:W-:Y:S01]  /*22d0*/  FFMA.FTZ R13, R12, R13, -0.72134751081466674805 ;  /* 0xbf38aa3b0c0d7423 */ /* 0x000fe2000001000d */
[----:B------:R-:W-:Y:S01]  /*22e0*/  FMUL R15, R14, R15 ;  /* 0x0000000f0e0f7220 */ /* 0x000fe20000400000 */
[----:B------:R-:W-:Y:S01]  /*22f0*/  FSETP.NEU.AND P0, PT, R3, RZ, PT ;  /* 0x000000ff0300720b */ /* 0x000fe20003f0d000 */
[----:B------:R-:W-:Y:S02]  /*2300*/  IMAD.IADD R16, R16, 0x1, R7 ;  /* 0x0000000110107824 */ /* 0x000fe400078e0207 */
[----:B------:R-:W-:Y:S01]  /*2310*/  FMUL R13, R12, R13 ;  /* 0x0000000d0c0d7220 */ /* 0x000fe20000400000 */
[----:B------:R-:W-:Y:S01]  /*2320*/  FMUL R15, R14, R15 ;  /* 0x0000000f0e0f7220 */ /* 0x000fe20000400000 */
[----:B------:R-:W-:-:S02]  /*2330*/  @P2 IMAD.MOV.U32 R7, RZ, RZ, 0x7f800000 ;  /* 0x7f800000ff072424 */ /* 0x000fc400078e00ff */
[----:B------:R-:W-:Y:S01]  /*2340*/  FMUL R13, R12, R13 ;  /* 0x0000000d0c0d7220 */ /* 0x000fe20000400000 */
[----:B------:R-:W-:-:S03]  /*2350*/  FFMA.FTZ R4, R14, 1.4426950216293334961, R15 ;  /* 0x3fb8aa3b0e047823 */ /* 0x000fc6000001000f */
[----:B------:R-:W-:Y:S01]  /*2360*/  FFMA.FTZ R13, R12, 1.4426950216293334961, R13 ;  /* 0x3fb8aa3b0c0d7823 */ /* 0x000fe2000001000d */
[----:B------:R-:W-:Y:S01]  /*2370*/  @P1 MOV R12, 0x7f800000 ;  /* 0x7f800000000c1802 */ /* 0x000fe20000000f00 */
[----:B------:R-:W-:Y:S01]  /*2380*/  FADD R15, R9, R4 ;  /* 0x00000004090f7221 */ /* 0x000fe20000000000 */
[----:B------:R-:W3:Y:S01]  /*2390*/  LDS.64 R10, [R10] ;  /* 0x000000000a0a7984 */ /* 0x000ee20000000a00 */
[----:B------:R-:W-:Y:S01]  /*23a0*/  SHF.R.U32.HI R9, RZ, 0x5, R2 ;  /* 0x00000005ff097819 */ /* 0x000fe20000011602 */
[----:B------:R-:W-:Y:S01]  /*23b0*/  FADD R14, R8, R13 ;  /* 0x0000000d080e7221 */ /* 0x000fe20000000000 */
[----:B------:R-:W-:Y:S01]  /*23c0*/  @P1 FFMA.FTZ R14, R3, R12, +INF ;  /* 0x7f800000030e1423 */ /* 0x000fe2000001000c */
[----:B------:R-:W-:Y:S01]  /*23d0*/  IMAD R3, R0, UR5, RZ ;  /* 0x0000000500037c24 */ /* 0x000fe2000f8e02ff */
[----:B------:R-:W-:Y:S01]  /*23e0*/  SGXT.U32 R9, R9, 0x3 ;  /* 0x000000030909781a */ /* 0x000fe20000000000 */
[----:B------:R-:W-:Y:S01]  /*23f0*/  @P2 FFMA.FTZ R15, R6, R7, +INF ;  /* 0x7f800000060f2423 */ /* 0x000fe20000010007 */
[----:B------:R-:W-:Y:S01]  /*2400*/  UIMAD.WIDE UR4, UR4, 0x2, URZ ;  /* 0x00000002040478a5 */ /* 0x000fe2000f8e023f */
[----:B------:R-:W-:Y:S01]  /*2410*/  LEA.HI R13, R2, 0x18, RZ, 0x1b ;  /* 0x00000018020d7811 */ /* 0x000fe200078fd8ff */
[C---:B------:R-:W-:Y:S01]  /*2420*/  IMAD.HI R4, R3.reuse, 0x2, RZ ;  /* 0x0000000203047827 */ /* 0x040fe200078e02ff */
[----:B------:R-:W-:-:S02]  /*2430*/  SHF.L.U32 R5, R3, 0x1, RZ ;  /* 0x0000000103057819 */ /* 0x000fc400000006ff */
[----:B------:R-:W-:Y:S01]  /*2440*/  FSETP.NEU.AND P1, PT, R6, RZ, PT ;  /* 0x000000ff0600720b */ /* 0x000fe20003f2d000 */
[-C--:B0-----:R-:W-:Y:S01]  /*2450*/  IMAD R7, R9, R22.reuse, RZ ;  /* 0x0000001609077224 */ /* 0x081fe200078e02ff */
[----:B-1----:R-:W-:Y:S01]  /*2460*/  IADD3 R8, P2, P3, R5, UR8, R18 ;  /* 0x0000000805087c10 */ /* 0x002fe2000fb5e012 */
[----:B------:R-:W-:Y:S01]  /*2470*/  IMAD R13, R13, R22, RZ ;  /* 0x000000160d0d7224 */ /* 0x000fe200078e02ff */
[----:B------:R-:W-:Y:S01]  /*2480*/  ULDC UR4, c[0x0][0x27c] ;  /* 0x00009f0000047ab9 */ /* 0x000fe20000000800 */
[----:B------:R-:W-:Y:S01]  /*2490*/  IMAD R3, R22, 0x8, R7 ;  /* 0x0000000816037824 */ /* 0x000fe200078e0207 */
[----:B------:R-:W-:Y:S01]  /*24a0*/  IADD3.X R18, R4, UR5, R19, P2, P3 ;  /* 0x0000000504127c10 */ /* 0x000fe200097e6413 */
[----:B------:R-:W-:Y:S01]  /*24b0*/  UIMAD UR4, UR7, UR4, URZ ;  /* 0x00000004070472a4 */ /* 0x000fe2000f8e023f */
[-C--:B------:R-:W-:Y:S02]  /*24c0*/  LEA R4, P2, R7, R8.reuse, 0x1 ;  /* 0x0000000807047211 */ /* 0x080fe400078408ff */
[----:B------:R-:W-:Y:S01]  /*24d0*/  LEA R9, R22, R3, 0x3 ;  /* 0x0000000316097211 */ /* 0x000fe200078e18ff */
[----:B------:R-:W-:Y:S01]  /*24e0*/  USHF.L.U32 UR7, UR4, 0x2, URZ ;  /* 0x0000000204077899 */ /* 0x000fe2000800063f */
[-C--:B------:R-:W-:Y:S01]  /*24f0*/  LEA R12, P4, R13, R8.reuse, 0x1 ;  /* 0x000000080d0c7211 */ /* 0x080fe200078808ff */
[----:B------:R-:W-:Y:S01]  /*2500*/  UIMAD.WIDE UR4, UR4, 0x4, URZ ;  /* 0x00000004040478a5 */ /* 0x000fe2000f8e023f */
[----:B------:R-:W-:-:S02]  /*2510*/  LEA R6, P3, R3, R8, 0x1 ;  /* 0x0000000803067211 */ /* 0x000fc400078608ff */
[----:B------:R-:W-:Y:S02]  /*2520*/  LEA.HI.X.SX32 R5, R7, R18, 0x1, P2 ;  /* 0x0000001207057211 */ /* 0x000fe400010f0eff */
[----:B------:R-:W-:Y:S02]  /*2530*/  LEA R8, P2, R9, R8, 0x1 ;  /* 0x0000000809087211 */ /* 0x000fe400078408ff */
[-C--:B------:R-:W-:Y:S02]  /*2540*/  LEA.HI.X.SX32 R7, R3, R18.reuse, 0x1, P3 ;  /* 0x0000001203077211 */ /* 0x080fe400018f0eff */
[-C--:B------:R-:W-:Y:S02]  /*2550*/  LEA.HI.X.SX32 R9, R9, R18.reuse, 0x1, P2 ;  /* 0x0000001209097211 */ /* 0x080fe400010f0eff */
[----:B------:R-:W-:Y:S02]  /*2560*/  LEA.HI.X.SX32 R13, R13, R18, 0x1, P4 ;  /* 0x000000120d0d7211 */ /* 0x000fe400020f0eff */
[----:B------:R-:W-:-:S02]  /*2570*/  FSEL R3, R14, -INF , P0 ;  /* 0xff8000000e037808 */ /* 0x000fc40000000000 */
[----:B---3--:R-:W-:Y:S01]  /*2580*/  PRMT R17, R10, 0x7632, R17 ;  /* 0x000076320a117816 */ /* 0x008fe20000000011 */
[----:B------:R0:W-:Y:S01]  /*2590*/  STG.E.U16 desc[UR10][R4.64], R10 ;  /* 0x0000000a04007986 */ /* 0x0001e2000c10150a */
[----:B------:R-:W-:Y:S01]  /*25a0*/  FSEL R14, R15, -INF , P1 ;  /* 0xff8000000f0e7808 */ /* 0x000fe20000800000 */
[----:B------:R-:W-:Y:S01]  /*25b0*/  FFMA R48, R3, 0.69314718246459960938, R50 ;  /* 0x3f31721803307823 */ /* 0x000fe20000000032 */
[----:B------:R-:W-:Y:S01]  /*25c0*/  LOP3.LUT P0, RZ, R2, 0xe0, RZ, 0xc0, !PT ;  /* 0x000000e002ff7812 */ /* 0x000fe2000780c0ff */
[----:B------:R1:W-:Y:S01]  /*25d0*/  STG.E.U16 desc[UR10][R6.64], R17 ;  /* 0x0000001106007986 */ /* 0x0003e2000c10150a */
[----:B------:R-:W-:Y:S01]  /*25e0*/  SHF.L.U32 R3, R0, 0x2, RZ ;  /* 0x0000000200037819 */ /* 0x000fe200000006ff */
[----:B------:R-:W-:Y:S01]  /*25f0*/  FFMA R49, R14, 0.69314718246459960938, R49 ;  /* 0x3f3172180e317823 */ /* 0x000fe20000000031 */
[----:B------:R-:W-:Y:S01]  /*2600*/  IMAD.HI R0, R0, 0x4, RZ ;  /* 0x0000000400007827 */ /* 0x000fe200078e02ff */
[----:B------:R1:W-:Y:S01]  /*2610*/  STG.E.U16 desc[UR10][R8.64], R11 ;  /* 0x0000000b08007986 */ /* 0x0003e2000c10150a */
[----:B0-----:R-:W-:-:S02]  /*2620*/  PRMT R5, R11, 0x7632, R5 ;  /* 0x000076320b057816 */ /* 0x001fc40000000005 */
[----:B------:R-:W-:Y:S01]  /*2630*/  IMAD.SHL.U32 R4, R2, 0x2, RZ ;  /* 0x0000000202047824 */ /* 0x000fe200078e00ff */
[----:B--2---:R-:W-:Y:S02]  /*2640*/  IADD3 R2, P1, P2, R3, UR7, R20 ;  /* 0x0000000703027c10 */ /* 0x004fe4000fa3e014 */
[----:B------:R1:W-:Y:S02]  /*2650*/  STG.E.U16 desc[UR10][R12.64], R5 ;  /* 0x000000050c007986 */ /* 0x0003e4000c10150a */
[----:B------:R-:W-:Y:S02]  /*2660*/  LOP3.LUT R4, R4, 0x78, RZ, 0xc0, !PT ;  /* 0x0000007804047812 */ /* 0x000fe400078ec0ff */
[----:B------:R-:W-:Y:S01]  /*2670*/  IADD3.X R3, R0, UR5, R21, P1, P2 ;  /* 0x0000000500037c10 */ /* 0x000fe20008fe4415 */
[----:B------:R-:W-:Y:S06]  /*2680*/  BAR.SYNC.DEFER_BLOCKING 0x0 ;  /* 0x0000000000007b1d */ /* 0x000fec0000010000 */
[----:B------:R1:W-:Y:S02]  /*2690*/  STS.64 [R4+UR6], R48 ;  /* 0x0000003004007988 */ /* 0x0003e40008000a06 */
[----:B------:R-:W-:Y:S06]  /*26a0*/  BAR.SYNC.DEFER_BLOCKING 0x0 ;  /* 0x0000000000007b1d */ /* 0x000fec0000010000 */
[----:B------:R-:W-:Y:S05]  /*26b0*/  @P0 EXIT ;  /* 0x000000000000094d */ /* 0x000fea0003800000 */
[----:B-1----:R-:W0:Y:S04]  /*26c0*/  LDS R5, [R16] ;  /* 0x0000000010057984 */ /* 0x002e280000000800 */
[----:B0-----:R-:W-:Y:S01]  /*26d0*/  STG.E desc[UR10][R2.64], R5 ;  /* 0x0000000502007986 */ /* 0x001fe2000c10190a */
[----:B------:R-:W-:Y:S05]  /*26e0*/  EXIT ;  /* 0x000000000000794d */ /* 0x000fea0003800000 */
.L_x_2:
[----:B------:R-:W-:-:S00]  /*26f0*/  BRA `(.L_x_2) ;  /* 0xfffffffc00fc7947 */ /* 0x000fc0000383ffff */
[----:B------:R-:W-:-:S00]  /*2700*/  NOP ;  /* 0x0000000000007918 */ /* 0x000fc00000000000 */
[----:B------:R-:W-:-:S00]  /*2710*/  NOP ;  /* 0x0000000000007918 */ /* 0x000fc00000000000 */
[----:B------:R-:W-:-:S00]  /*2720*/  NOP ;  /* 0x0000000000007918 */ /* 0x000fc00000000000 */
[----:B------:R-:W-:-:S00]  /*2730*/  NOP ;  /* 0x0000000000007918 */ /* 0x000fc00000000000 */
[----:B------:R-:W-:-:S00]  /*2740*/  NOP ;  /* 0x0000000000007918 */ /* 0x000fc00000000000 */
[----:B------:R-:W-:-:S00]  /*2750*/  NOP ;  /* 0x0000000000007918 */ /* 0x000fc00000000000 */
[----:B------:R-:W-:-:S00]  /*2760*/  NOP ;  /* 0x0000000000007918 */ /* 0x000fc00000000000 */
[----:B------:R-:W-:-:S00]  /*2770*/  NOP ;  /* 0x0000000000007918 */ /* 0x000fc00000000000 */
.L_x_3:


//--------------------- .nv.global.init           --------------------------
	.section	.nv.global.init,"aw",@progbits
.nv.global.init:
	.type		_$_str,@object
	.size		_$_str,(.L_0 - _$_str)
_$_str:
        /*0000*/ 	.byte	0x5f, 0x5f, 0x43, 0x55, 0x44, 0x41, 0x5f, 0x46, 0x54, 0x5a, 0x00
.L_0:


//--------------------- .nv.shared.attn_fwd       --------------------------
	.section	.nv.shared.attn_fwd,"aw",@nobits
	.sectionflags	@""
	.align	16
	.zero		1024


//--------------------- .nv.shared.reserved.0     --------------------------
	.section	.nv.shared.reserved.0,"aw",@nobits
	.weak		__nv_reservedSMEM_offset_0_alias
	.size		__nv_reservedSMEM_offset_0_alias, 0, 0
	.other		__nv_reservedSMEM_offset_0_alias,@"STO_CUDA_RESERVED_SHARED STV_DEFAULT"
__nv_reservedSMEM_offset_0_alias:
	.zero		0


//--------------------- .nv.constant0.attn_fwd    --------------------------
	.section	.nv.constant0.attn_fwd,"a",@progbits
	.sectionflags	@""
	.align	4
.nv.constant0.attn_fwd:
	.zero		664


//--------------------- SYMBOLS --------------------------

	.type		.nv.reservedSmem.offset0,@object
	.size		.nv.reservedSmem.offset0,0x4
